	.target	sm_90a

	.elftype	@"ET_EXEC"


//--------------------- .note.nv.tkinfo           --------------------------
	.section	.note.nv.tkinfo,"",@"SHT_NOTE"
	.sectionflags	@"SHF_NOTE_NV_TKINFO"
	.tkinfo
        /*0018*/ 	.word	0x00000002
        /*0030*/ 	.string	""
        /*0030*/ 	.string	"ptxas"
        /*0030*/ 	.string	"Cuda compilation tools, release 13.0, V13.0.88"
        /*0030*/ 	.string	"Build cuda_13.0.r13.0/compiler.36424714_0"
        /*0030*/ 	.string	"-v  -suppress-debug-info  -lineinfo  -arch sm_90a "



//--------------------- .note.nv.cuinfo           --------------------------
	.section	.note.nv.cuinfo,"",@"SHT_NOTE"
	.sectionflags	@"SHF_NOTE_NV_CUINFO"
        /*0018*/ 	.short	0x0002
        /*001a*/ 	.short	0x005a
        /*001c*/ 	.short	0x0082
	.zero		2


//--------------------- .nv.info                  --------------------------
	.section	.nv.info,"",@"SHT_CUDA_INFO"
	.align	4


	//----- nvinfo : EIATTR_REGCOUNT
	.align		4
        /*0000*/ 	.byte	0x04, 0x2f
        /*0002*/ 	.short	(.L_1 - .L_0)
	.align		4
.L_0:
        /*0004*/ 	.word	index@(gluon_wgmma)
        /*0008*/ 	.word	0x0000005a


	//----- nvinfo : EIATTR_FRAME_SIZE
	.align		4
.L_1:
        /*000c*/ 	.byte	0x04, 0x11
        /*000e*/ 	.short	(.L_3 - .L_2)
	.align		4
.L_2:
        /*0010*/ 	.word	index@(gluon_wgmma)
        /*0014*/ 	.word	0x00000000


	//----- nvinfo : EIATTR_MIN_STACK_SIZE
	.align		4
.L_3:
        /*0018*/ 	.byte	0x04, 0x12
        /*001a*/ 	.short	(.L_5 - .L_4)
	.align		4
.L_4:
        /*001c*/ 	.word	index@(gluon_wgmma)
        /*0020*/ 	.word	0x00000000
.L_5:


//--------------------- .nv.compat                --------------------------
	.section	.nv.compat,"",@"SHT_CUDA_COMPAT_INFO"
	.align	4
        /*0000*/ 	.byte	0x02, 0x09, 0x01, 0x00, 0x02, 0x02, 0x04, 0x00, 0x02, 0x05, 0x05, 0x00, 0x03, 0x07, 0x01, 0x01
        /*0010*/ 	.byte	0x02, 0x03, 0x03, 0x00, 0x02, 0x06, 0x01, 0x00, 0x04, 0x0b, 0x08, 0x00, 0x00, 0x00, 0x00, 0x00
        /*0020*/ 	.byte	0x00, 0x00, 0x00, 0x00


//--------------------- .nv.info.gluon_wgmma      --------------------------
	.section	.nv.info.gluon_wgmma,"",@"SHT_CUDA_INFO"
	.sectionflags	@""
	.align	4


	//----- nvinfo : EIATTR_CUDA_API_VERSION
	.align		4
        /*0000*/ 	.byte	0x04, 0x37
        /*0002*/ 	.short	(.L_7 - .L_6)
.L_6:
        /*0004*/ 	.word	0x00000082


	//----- nvinfo : EIATTR_KPARAM_INFO
	.align		4
.L_7:
        /*0008*/ 	.byte	0x04, 0x17
        /*000a*/ 	.short	(.L_9 - .L_8)
.L_8:
        /*000c*/ 	.word	0x00000000
        /*0010*/ 	.short	0x000a
        /*0012*/ 	.short	0x0048
        /*0014*/ 	.byte	0x00, 0xf4, 0x21, 0x00


	//----- nvinfo : EIATTR_KPARAM_INFO
	.align		4
.L_9:
        /*0018*/ 	.byte	0x04, 0x17
        /*001a*/ 	.short	(.L_11 - .L_10)
.L_10:
        /*001c*/ 	.word	0x00000000
        /*0020*/ 	.short	0x0009
        /*0022*/ 	.short	0x0040
        /*0024*/ 	.byte	0x00, 0xf4, 0x21, 0x00


	//----- nvinfo : EIATTR_KPARAM_INFO
	.align		4
.L_11:
        /*0028*/ 	.byte	0x04, 0x17
        /*002a*/ 	.short	(.L_13 - .L_12)
.L_12:
        /*002c*/ 	.word	0x00000000
        /*0030*/ 	.short	0x0008
        /*0032*/ 	.short	0x0038
        /*0034*/ 	.byte	0x00, 0xf0, 0x21, 0x00


	//----- nvinfo : EIATTR_KPARAM_INFO
	.align		4
.L_13:
        /*0038*/ 	.byte	0x04, 0x17
        /*003a*/ 	.short	(.L_15 - .L_14)
.L_14:
        /*003c*/ 	.word	0x00000000
        /*0040*/ 	.short	0x0007
        /*0042*/ 	.short	0x0030
        /*0044*/ 	.byte	0x00, 0xf0, 0x21, 0x00


	//----- nvinfo : EIATTR_KPARAM_INFO
	.align		4
.L_15:
        /*0048*/ 	.byte	0x04, 0x17
        /*004a*/ 	.short	(.L_17 - .L_16)
.L_16:
        /*004c*/ 	.word	0x00000000
        /*0050*/ 	.short	0x0006
        /*0052*/ 	.short	0x0028
        /*0054*/ 	.byte	0x00, 0xf0, 0x21, 0x00


	//----- nvinfo : EIATTR_KPARAM_INFO
	.align		4
.L_17:
        /*0058*/ 	.byte	0x04, 0x17
        /*005a*/ 	.short	(.L_19 - .L_18)
.L_18:
        /*005c*/ 	.word	0x00000000
        /*0060*/ 	.short	0x0005
        /*0062*/ 	.short	0x0020
        /*0064*/ 	.byte	0x00, 0xf0, 0x11, 0x00


	//----- nvinfo : EIATTR_KPARAM_INFO
	.align		4
.L_19:
        /*0068*/ 	.byte	0x04, 0x17
        /*006a*/ 	.short	(.L_21 - .L_20)
.L_20:
        /*006c*/ 	.word	0x00000000
        /*0070*/ 	.short	0x0004
        /*0072*/ 	.short	0x001c
        /*0074*/ 	.byte	0x00, 0xf0, 0x11, 0x00


	//----- nvinfo : EIATTR_KPARAM_INFO
	.align		4
.L_21:
        /*0078*/ 	.byte	0x04, 0x17
        /*007a*/ 	.short	(.L_23 - .L_22)
.L_22:
        /*007c*/ 	.word	0x00000000
        /*0080*/ 	.short	0x0003
        /*0082*/ 	.short	0x0018
        /*0084*/ 	.byte	0x00, 0xf0, 0x11, 0x00


	//----- nvinfo : EIATTR_KPARAM_INFO
	.align		4
.L_23:
        /*0088*/ 	.byte	0x04, 0x17
        /*008a*/ 	.short	(.L_25 - .L_24)
.L_24:
        /*008c*/ 	.word	0x00000000
        /*0090*/ 	.short	0x0002
        /*0092*/ 	.short	0x0010
        /*0094*/ 	.byte	0x00, 0xf4, 0x21, 0x00


	//----- nvinfo : EIATTR_KPARAM_INFO
	.align		4
.L_25:
        /*0098*/ 	.byte	0x04, 0x17
        /*009a*/ 	.short	(.L_27 - .L_26)
.L_26:
        /*009c*/ 	.word	0x00000000
        /*00a0*/ 	.short	0x0001
        /*00a2*/ 	.short	0x0008
        /*00a4*/ 	.byte	0x00, 0xf4, 0x21, 0x00


	//----- nvinfo : EIATTR_KPARAM_INFO
	.align		4
.L_27:
        /*00a8*/ 	.byte	0x04, 0x17
        /*00aa*/ 	.short	(.L_29 - .L_28)
.L_28:
        /*00ac*/ 	.word	0x00000000
        /*00b0*/ 	.short	0x0000
        /*00b2*/ 	.short	0x0000
        /*00b4*/ 	.byte	0x00, 0xf4, 0x21, 0x00


	//----- nvinfo : EIATTR_SPARSE_MMA_MASK
	.align		4
.L_29:
        /*00b8*/ 	.byte	0x03, 0x50
        /*00ba*/ 	.short	0x0000


	//----- nvinfo : EIATTR_MAXREG_COUNT
	.align		4
        /*00bc*/ 	.byte	0x03, 0x1b
        /*00be*/ 	.short	0x00ff


	//----- nvinfo : EIATTR_NUM_BARRIERS
	.align		4
        /*00c0*/ 	.byte	0x02, 0x4c
        /*00c2*/ 	.byte	0x01
	.zero		1


	//----- nvinfo : EIATTR_MERCURY_ISA_VERSION
	.align		4
        /*00c4*/ 	.byte	0x03, 0x5f
        /*00c6*/ 	.short	0x0101


	//----- nvinfo : EIATTR_INT_WARP_WIDE_INSTR_OFFSETS
	.align		4
        /*00c8*/ 	.byte	0x04, 0x31
        /*00ca*/ 	.short	(.L_31 - .L_30)


	//   ....[0]....
.L_30:
        /*00cc*/ 	.word	0x00001420


	//   ....[1]....
        /*00d0*/ 	.word	0x00001440


	//   ....[2]....
        /*00d4*/ 	.word	0x000014f0


	//   ....[3]....
        /*00d8*/ 	.word	0x000018a0


	//   ....[4]....
        /*00dc*/ 	.word	0x000018b0


	//   ....[5]....
        /*00e0*/ 	.word	0x00001920


	//   ....[6]....
        /*00e4*/ 	.word	0x00001930


	//   ....[7]....
        /*00e8*/ 	.word	0x00001e70


	//   ....[8]....
        /*00ec*/ 	.word	0x00001e90


	//----- nvinfo : EIATTR_COOP_GROUP_MASK_REGIDS
	.align		4
.L_31:
        /*00f0*/ 	.byte	0x04, 0x29
        /*00f2*/ 	.short	(.L_33 - .L_32)


	//   ....[0]....
.L_32:
        /*00f4*/ 	.word	0xffffffff


	//   ....[1]....
        /*00f8*/ 	.word	0xffffffff


	//   ....[2]....
        /*00fc*/ 	.word	0xffffffff


	//----- nvinfo : EIATTR_COOP_GROUP_INSTR_OFFSETS
	.align		4
.L_33:
        /*0100*/ 	.byte	0x04, 0x28
        /*0102*/ 	.short	(.L_35 - .L_34)


	//   ....[0]....
.L_34:
        /*0104*/ 	.word	0x00000150


	//   ....[1]....
        /*0108*/ 	.word	0x00000720


	//   ....[2]....
        /*010c*/ 	.word	0x00000cd0


	//----- nvinfo : EIATTR_MBARRIER_INSTR_OFFSETS
	.align		4
.L_35:
        /*0110*/ 	.byte	0x04, 0x39
        /*0112*/ 	.short	(.L_37 - .L_36)


	//   ....[0]....
.L_36:
        /*0114*/ 	.word	0x00001570
        /*0118*/ 	.word	0x000000ff
        /*011c*/ 	.word	0x00014000
        /*0120*/ 	.short	0x0100
        /*0122*/ 	.byte	0x14
	.zero		1


	//   ....[1]....
        /*0124*/ 	.word	0x00001590
        /*0128*/ 	.word	0x000000ff
        /*012c*/ 	.word	0x00014008
        /*0130*/ 	.short	0x0100
        /*0132*/ 	.byte	0x14
	.zero		1


	//   ....[2]....
        /*0134*/ 	.word	0x000019e0
        /*0138*/ 	.word	0x000000ff
        /*013c*/ 	.word	0x00014000
        /*0140*/ 	.short	0x010a
        /*0142*/ 	.byte	0x12
	.zero		1


	//   ....[3]....
        /*0144*/ 	.word	0x00001dd0
        /*0148*/ 	.word	0x000000ff
        /*014c*/ 	.word	0x00014000
        /*0150*/ 	.short	0x0108
        /*0152*/ 	.byte	0x14
	.zero		1


	//   ....[4]....
        /*0154*/ 	.word	0x00001f30
        /*0158*/ 	.word	0x000000ff
        /*015c*/ 	.word	0x00014008
        /*0160*/ 	.short	0x0108
        /*0162*/ 	.byte	0x14
	.zero		1


	//   ....[5]....
        /*0164*/ 	.word	0x00002160
        /*0168*/ 	.word	0x000000ff
        /*016c*/ 	.word	0x00014000
        /*0170*/ 	.short	0x010a
        /*0172*/ 	.byte	0x12
	.zero		1


	//----- nvinfo : EIATTR_NUM_MBARRIERS
	.align		4
.L_37:
        /*0174*/ 	.byte	0x03, 0x38
        /*0176*/ 	.short	0x0002


	//----- nvinfo : EIATTR_EXIT_INSTR_OFFSETS
	.align		4
        /*0178*/ 	.byte	0x04, 0x1c
        /*017a*/ 	.short	(.L_39 - .L_38)


	//   ....[0]....
.L_38:
        /*017c*/ 	.word	0x00002150


	//----- nvinfo : EIATTR_REQNTID
	.align		4
.L_39:
        /*0180*/ 	.byte	0x04, 0x10
        /*0182*/ 	.short	(.L_41 - .L_40)
.L_40:
        /*0184*/ 	.word	0x00000100
        /*0188*/ 	.word	0x00000001
        /*018c*/ 	.word	0x00000001


	//----- nvinfo : EIATTR_CRS_STACK_SIZE
	.align		4
.L_41:
        /*0190*/ 	.byte	0x04, 0x1e
        /*0192*/ 	.short	(.L_43 - .L_42)
.L_42:
        /*0194*/ 	.word	0x00000000


	//----- nvinfo : EIATTR_CBANK_PARAM_SIZE
	.align		4
.L_43:
        /*0198*/ 	.byte	0x03, 0x19
        /*019a*/ 	.short	0x0050


	//----- nvinfo : EIATTR_PARAM_CBANK
	.align		4
        /*019c*/ 	.byte	0x04, 0x0a
        /*019e*/ 	.short	(.L_45 - .L_44)
	.align		4
.L_44:
        /*01a0*/ 	.word	index@(.nv.constant0.gluon_wgmma)
        /*01a4*/ 	.short	0x0210
        /*01a6*/ 	.short	0x0050


	//----- nvinfo : EIATTR_SW_WAR
	.align		4
.L_45:
        /*01a8*/ 	.byte	0x04, 0x36
        /*01aa*/ 	.short	(.L_47 - .L_46)
.L_46:
        /*01ac*/ 	.word	0x00000008
.L_47:


//--------------------- .nv.callgraph             --------------------------
	.section	.nv.callgraph,"",@"SHT_CUDA_CALLGRAPH"
	.align	4
	.sectionentsize	8
	.align		4
        /*0000*/ 	.word	0x00000000
	.align		4
        /*0004*/ 	.word	0xffffffff
	.align		4
        /*0008*/ 	.word	0x00000000
	.align		4
        /*000c*/ 	.word	0xfffffffe
	.align		4
        /*0010*/ 	.word	0x00000000
	.align		4
        /*0014*/ 	.word	0xfffffffd
	.align		4
        /*0018*/ 	.word	0x00000000
	.align		4
        /*001c*/ 	.word	0xfffffffc


//--------------------- .text.gluon_wgmma         --------------------------
	.section	.text.gluon_wgmma,"ax",@progbits
	.align	128
        .global         gluon_wgmma
        .type           gluon_wgmma,@function
        .size           gluon_wgmma,(.L_x_52 - gluon_wgmma)
        .other          gluon_wgmma,@"STO_CUDA_ENTRY STV_DEFAULT"
gluon_wgmma:
.text.gluon_wgmma:
[----:B------:R-:W-:Y:S01]  /*0000*/  LDC R1, c[0x0][0x28] ;  /* 0x00000a00ff017b82 */ /* 0x000fe20000000800 */
[----:B------:R-:W1:Y:S07]  /*0010*/  S2R R0, SR_TID.X ;  /* 0x0000000000007919 */ /* 0x000e6e0000002100 */
[----:B------:R-:W2:Y:S01]  /*0020*/  S2UR UR4, SR_CgaCtaId ;  /* 0x00000000000479c3 */ /* 0x000ea20000008800 */
[----:B------:R-:W-:Y:S01]  /*0030*/  UMOV UR20, 0x400 ;  /* 0x0000040000147882 */ /* 0x000fe20000000000 */
[----:B------:R-:W-:Y:S01]  /*0040*/  ULDC UR6, c[0x0][0xc] ;  /* 0x0000030000067ab9 */ /* 0x000fe20000000800 */
[----:B------:R-:W-:Y:S01]  /*0050*/  ULDC.64 UR32, c[0x0][0x250] ;  /* 0x0000940000207ab9 */ /* 0x000fe20000000a00 */
[----:B------:R-:W-:Y:S04]  /*0060*/  BSSY B0, `(.L_x_0) ;  /* 0x000001f000007945 */ /* 0x000fe80003800000 */
[----:B------:R-:W3:Y:S08]  /*0070*/  LDC R3, c[0x0][0x228] ;  /* 0x00008a00ff037b82 */ /* 0x000ef00000000800 */
[----:B------:R-:W4:Y:S08]  /*0080*/  LDC R10, c[0x0][0x230] ;  /* 0x00008c00ff0a7b82 */ /* 0x000f300000000800 */
[----:B------:R-:W-:Y:S01]  /*0090*/  S2UR UR23, SR_CTAID.Y ;  /* 0x00000000001779c3 */ /* 0x000fe20000002600 */
[----:B--2---:R-:W-:-:S03]  /*00a0*/  ULEA UR20, UR4, UR20, 0x18 ;  /* 0x0000001404147291 */ /* 0x004fc6000f8ec03f */
[----:B------:R-:W-:Y:S01]  /*00b0*/  ULDC UR4, c[0x0][0x10] ;  /* 0x0000040000047ab9 */ /* 0x000fe20000000800 */
[----:B-1----:R-:W-:-:S03]  /*00c0*/  LOP3.LUT R2, R0, 0xff, RZ, 0xc0, !PT ;  /* 0x000000ff00027812 */ /* 0x002fc600078ec0ff */
[----:B------:R-:W1:Y:S01]  /*00d0*/  S2UR UR5, SR_CTAID.Z ;  /* 0x00000000000579c3 */ /* 0x000e620000002700 */
[----:B---3--:R-:W-:Y:S01]  /*00e0*/  VIADD R3, R3, 0xffffffff ;  /* 0xffffffff03037836 */ /* 0x008fe20000000000 */
[C---:B------:R-:W-:Y:S02]  /*00f0*/  ISETP.GE.U32.AND P0, PT, R2.reuse, 0x20, PT ;  /* 0x000000200200780c */ /* 0x040fe40003f06070 */
[C---:B------:R-:W-:Y:S02]  /*0100*/  ISETP.NE.U32.AND P2, PT, R2.reuse, RZ, PT ;  /* 0x000000ff0200720c */ /* 0x040fe40003f45070 */
[----:B------:R-:W-:Y:S02]  /*0110*/  LEA R11, R2, UR20, 0x2 ;  /* 0x00000014020b7c11 */ /* 0x000fe4000f8e10ff */
[----:B------:R-:W2:Y:S01]  /*0120*/  S2UR UR34, SR_CTAID.X ;  /* 0x00000000002279c3 */ /* 0x000ea20000002500 */
[----:B----4-:R-:W-:-:S06]  /*0130*/  VIADD R12, R10, 0xffffffff ;  /* 0xffffffff0a0c7836 */ /* 0x010fcc0000000000 */
[----:B------:R3:W-:Y:S01]  /*0140*/  @!P0 STS [R11], RZ ;  /* 0x000000ff0b008388 */ /* 0x0007e20000000800 */
[----:B------:R-:W-:-:S03]  /*0150*/  NOP ;  /* 0x0000000000007918 */ /* 0x000fc60000000000 */
[----:B------:R3:W-:Y:S01]  /*0160*/  @!P2 STS [UR20+0x24], R3 ;  /* 0x00002403ff00a988 */ /* 0x0007e20008000814 */
[----:B-1----:R-:W-:-:S03]  /*0170*/  UIMAD UR4, UR5, UR4, UR23 ;  /* 0x00000004050472a4 */ /* 0x002fc6000f8e0217 */
[----:B------:R3:W-:Y:S01]  /*0180*/  @!P2 STS [UR20+0x20], R12 ;  /* 0x0000200cff00a988 */ /* 0x0007e20008000814 */
[----:B--2---:R-:W-:-:S04]  /*0190*/  UIMAD UR4, UR4, UR6, UR34 ;  /* 0x00000006040472a4 */ /* 0x004fc8000f8e0222 */
[----:B------:R-:W-:-:S03]  /*01a0*/  UIMAD UR5, UR4, 0x180, URZ ;  /* 0x00000180040578a4 */ /* 0x000fc6000f8e023f */
[----:B------:R-:W-:Y:S01]  /*01b0*/  UMOV UR4, URZ ;  /* 0x0000003f00047c82 */ /* 0x000fe20008000000 */
[----:B------:R-:W-:-:S04]  /*01c0*/  UIADD3 UR28, UP0, UR5, UR32, URZ ;  /* 0x00000020051c7290 */ /* 0x000fc8000ff1e03f */
[----:B------:R-:W-:Y:S01]  /*01d0*/  ULEA.HI.X.SX32 UR29, UR5, UR33, 0x1, UP0 ;  /* 0x00000021051d7291 */ /* 0x000fe200080f0e3f */
[----:B---3--:R-:W-:Y:S11]  /*01e0*/  @P2 BRA `(.L_x_1) ;  /* 0x0000000000182947 */ /* 0x008ff60003800000 */
[----:B------:R-:W1:Y:S01]  /*01f0*/  LDS R4, [UR20+0x8] ;  /* 0x00000814ff047984 */ /* 0x000e620008000800 */
[----:B------:R-:W2:Y:S01]  /*0200*/  LDC.64 R6, c[0x0][0x210] ;  /* 0x00008400ff067b82 */ /* 0x000ea20000000a00 */
[----:B------:R-:W-:Y:S02]  /*0210*/  IMAD.MOV.U32 R5, RZ, RZ, 0x70 ;  /* 0x00000070ff057424 */ /* 0x000fe400078e00ff */
[----:B--2---:R2:W-:Y:S03]  /*0220*/  STS.64 [UR20], R6 ;  /* 0x00000006ff007988 */ /* 0x0045e60008000a14 */
[----:B-1----:R-:W-:-:S05]  /*0230*/  LOP3.LUT R4, R4, 0x10, R5, 0xd8, !PT ;  /* 0x0000001004047812 */ /* 0x002fca00078ed805 */
[----:B------:R2:W-:Y:S02]  /*0240*/  STS [UR20+0x8], R4 ;  /* 0x00000804ff007988 */ /* 0x0005e40008000814 */
.L_x_1:
[----:B------:R-:W-:Y:S05]  /*0250*/  BSYNC B0 ;  /* 0x0000000000007941 */ /* 0x000fea0003800000 */
.L_x_0:
[----:B------:R-:W-:Y:S04]  /*0260*/  BSSY B0, `(.L_x_2) ;  /* 0x000000a000007945 */ /* 0x000fe80003800000 */
[----:B------:R-:W-:Y:S05]  /*0270*/  @P2 BRA `(.L_x_3) ;  /* 0x0000000000202947 */ /* 0x000fea0003800000 */
[----:B--2---:R-:W1:Y:S01]  /*0280*/  LDS R4, [UR20+0x34] ;  /* 0x00003414ff047984 */ /* 0x004e620008000800 */
[----:B------:R-:W-:Y:S02]  /*0290*/  IMAD.MOV.U32 R5, RZ, RZ, 0x3f000000 ;  /* 0x3f000000ff057424 */ /* 0x000fe400078e00ff */
[----:B------:R-:W-:Y:S01]  /*02a0*/  @!P2 IMAD.MOV.U32 R6, RZ, RZ, 0xff ;  /* 0x000000ffff06a424 */ /* 0x000fe200078e00ff */
[----:B------:R-:W2:Y:S02]  /*02b0*/  @!P2 LDS R7, [UR20+0x38] ;  /* 0x00003814ff07a984 */ /* 0x000ea40008000800 */
[----:B-1----:R-:W-:Y:S02]  /*02c0*/  LOP3.LUT R4, R4, 0xff000000, R5, 0xb8, !PT ;  /* 0xff00000004047812 */ /* 0x002fe400078eb805 */
[----:B--2---:R-:W-:-:S03]  /*02d0*/  @!P2 LOP3.LUT R5, R7, 0xff, R6, 0xb8, !PT ;  /* 0x000000ff0705a812 */ /* 0x004fc600078eb806 */
[----:B------:R1:W-:Y:S04]  /*02e0*/  STS [UR20+0x34], R4 ;  /* 0x00003404ff007988 */ /* 0x0003e80008000814 */
[----:B------:R1:W-:Y:S02]  /*02f0*/  @!P2 STS [UR20+0x38], R5 ;  /* 0x00003805ff00a988 */ /* 0x0003e40008000814 */
.L_x_3:
[----:B------:R-:W-:Y:S05]  /*0300*/  BSYNC B0 ;  /* 0x0000000000007941 */ /* 0x000fea0003800000 */
.L_x_2:
[----:B------:R-:W-:Y:S04]  /*0310*/  BSSY B0, `(.L_x_4) ;  /* 0x000000e000007945 */ /* 0x000fe80003800000 */
[----:B------:R-:W-:Y:S05]  /*0320*/  @P2 BRA `(.L_x_5) ;  /* 0x0000000000302947 */ /* 0x000fea0003800000 */
[----:B-1----:R-:W1:Y:S01]  /*0330*/  LDS R5, [UR20+0x34] ;  /* 0x00003414ff057984 */ /* 0x002e620008000800 */
[----:B--2---:R-:W2:Y:S03]  /*0340*/  LDC.64 R6, c[0x0][0x238] ;  /* 0x00008e00ff067b82 */ /* 0x004ea60000000a00 */
[----:B------:R-:W3:Y:S01]  /*0350*/  LDS R4, [UR20+0x1c] ;  /* 0x00001c14ff047984 */ /* 0x000ee20008000800 */
[C---:B--2---:R-:W-:Y:S01]  /*0360*/  SHF.L.U64.HI R7, R6.reuse, 0x1, R7 ;  /* 0x0000000106077819 */ /* 0x044fe20000010207 */
[----:B------:R-:W-:-:S03]  /*0370*/  IMAD.SHL.U32 R6, R6, 0x2, RZ ;  /* 0x0000000206067824 */ /* 0x000fc600078e00ff */
[--C-:B------:R-:W-:Y:S02]  /*0380*/  SHF.R.U32.HI R9, RZ, 0x4, R7.reuse ;  /* 0x00000004ff097819 */ /* 0x100fe40000011607 */
[----:B------:R-:W-:-:S05]  /*0390*/  SHF.R.U64 R6, R6, 0x4, R7 ;  /* 0x0000000406067819 */ /* 0x000fca0000001207 */
[----:B------:R4:W-:Y:S01]  /*03a0*/  STS [UR20+0xc], R6 ;  /* 0x00000c06ff007988 */ /* 0x0009e20008000814 */
[----:B-1----:R-:W-:Y:S02]  /*03b0*/  LOP3.LUT R5, R5, 0x7, RZ, 0xb8, !PT ;  /* 0x0000000705057812 */ /* 0x002fe400078eb8ff */
[----:B---3--:R-:W-:-:S03]  /*03c0*/  LOP3.LUT R4, R4, 0xf, R9, 0xb8, !PT ;  /* 0x0000000f04047812 */ /* 0x008fc600078eb809 */
[----:B------:R4:W-:Y:S04]  /*03d0*/  STS [UR20+0x34], R5 ;  /* 0x00003405ff007988 */ /* 0x0009e80008000814 */
[----:B------:R4:W-:Y:S02]  /*03e0*/  STS [UR20+0x1c], R4 ;  /* 0x00001c04ff007988 */ /* 0x0009e40008000814 */
.L_x_5:
[----:B------:R-:W-:Y:S05]  /*03f0*/  BSYNC B0 ;  /* 0x0000000000007941 */ /* 0x000fea0003800000 */
.L_x_4:
[----:B------:R-:W-:Y:S04]  /*0400*/  BSSY B1, `(.L_x_6) ;  /* 0x000001a000017945 */ /* 0x000fe80003800000 */
[----:B------:R-:W-:Y:S04]  /*0410*/  BSSY B0, `(.L_x_7) ;  /* 0x0000015000007945 */ /* 0x000fe80003800000 */
[----:B------:R-:W-:Y:S05]  /*0420*/  @P2 BRA `(.L_x_8) ;  /* 0x0000000000202947 */ /* 0x000fea0003800000 */
[----:B-12-4-:R-:W1:Y:S02]  /*0430*/  LDS R4, [UR20+0x34] ;  /* 0x00003414ff047984 */ /* 0x016e640008000800 */
[----:B-1----:R-:W-:-:S05]  /*0440*/  LOP3.LUT R4, R4, 0x38, RZ, 0xb8, !PT ;  /* 0x0000003804047812 */ /* 0x002fca00078eb8ff */
[----:B------:R1:W-:Y:S01]  /*0450*/  STS [UR20+0x34], R4 ;  /* 0x00003404ff007988 */ /* 0x0003e20008000814 */
[----:B------:R-:W-:Y:S05]  /*0460*/  @P2 BRA `(.L_x_9) ;  /* 0x0000000000202947 */ /* 0x000fea0003800000 */
[----:B-1----:R-:W1:Y:S01]  /*0470*/  LDS R4, [UR20+0x8] ;  /* 0x00000814ff047984 */ /* 0x002e620008000800 */
[----:B------:R-:W-:-:S05]  /*0480*/  IMAD.MOV.U32 R5, RZ, RZ, 0x780 ;  /* 0x00000780ff057424 */ /* 0x000fca00078e00ff */
[----:B-1----:R-:W-:-:S05]  /*0490*/  LOP3.LUT R4, R4, 0x500, R5, 0xd8, !PT ;  /* 0x0000050004047812 */ /* 0x002fca00078ed805 */
[----:B------:R3:W-:Y:S02]  /*04a0*/  STS [UR20+0x8], R4 ;  /* 0x00000804ff007988 */ /* 0x0007e40008000814 */
.L_x_8:
[----:B------:R-:W-:Y:S05]  /*04b0*/  @P2 BRA `(.L_x_10) ;  /* 0x0000000000282947 */ /* 0x000fea0003800000 */
[----:B-1234-:R-:W1:Y:S02]  /*04c0*/  LDS R4, [UR20+0x8] ;  /* 0x00000814ff047984 */ /* 0x01ee640008000800 */
[----:B-1----:R-:W-:-:S05]  /*04d0*/  LOP3.LUT R4, R4, 0x1800, RZ, 0xb8, !PT ;  /* 0x0000180004047812 */ /* 0x002fca00078eb8ff */
[----:B------:R2:W-:Y:S02]  /*04e0*/  STS [UR20+0x8], R4 ;  /* 0x00000804ff007988 */ /* 0x0005e40008000814 */
.L_x_9:
[----:B------:R-:W-:Y:S05]  /*04f0*/  @P2 BREAK B0 ;  /* 0x0000000000002942 */ /* 0x000fea0003800000 */
[----:B------:R-:W-:Y:S05]  /*0500*/  @P2 BRA `(.L_x_11) ;  /* 0x0000000000242947 */ /* 0x000fea0003800000 */
[----:B------:R-:W3:Y:S01]  /*0510*/  LDS R5, [UR20+0x8] ;  /* 0x00000814ff057984 */ /* 0x000ee20008000800 */
[----:B-12---:R-:W-:-:S05]  /*0520*/  IMAD.MOV.U32 R4, RZ, RZ, 0x6000 ;  /* 0x00006000ff047424 */ /* 0x006fca00078e00ff */
[----:B---3--:R-:W-:-:S04]  /*0530*/  LOP3.LUT R4, R5, 0x6000, R4, 0xd8, !PT ;  /* 0x0000600005047812 */ /* 0x008fc800078ed804 */
[----:B------:R-:W-:-:S05]  /*0540*/  LOP3.LUT R4, R4, 0x400000, RZ, 0xb8, !PT ;  /* 0x0040000004047812 */ /* 0x000fca00078eb8ff */
[----:B------:R5:W-:Y:S02]  /*0550*/  STS [UR20+0x8], R4 ;  /* 0x00000804ff007988 */ /* 0x000be40008000814 */
.L_x_10:
[----:B------:R-:W-:Y:S05]  /*0560*/  BSYNC B0 ;  /* 0x0000000000007941 */ /* 0x000fea0003800000 */
.L_x_7:
[----:B-12345:R-:W1:Y:S02]  /*0570*/  @!P2 LDS R4, [UR20+0x8] ;  /* 0x00000814ff04a984 */ /* 0x03ee640008000800 */
[----:B-1----:R-:W-:-:S05]  /*0580*/  @!P2 LOP3.LUT R4, R4, 0x8000, RZ, 0xb8, !PT ;  /* 0x000080000404a812 */ /* 0x002fca00078eb8ff */
[----:B------:R3:W-:Y:S02]  /*0590*/  @!P2 STS [UR20+0x8], R4 ;  /* 0x00000804ff00a988 */ /* 0x0007e40008000814 */
.L_x_11:
[----:B------:R-:W-:Y:S05]  /*05a0*/  BSYNC B1 ;  /* 0x0000000000017941 */ /* 0x000fea0003800000 */
.L_x_6:
[----:B------:R-:W-:Y:S05]  /*05b0*/  WARPSYNC.ALL ;  /* 0x0000000000007948 */ /* 0x000fea0003800000 */
[----:B------:R-:W4:Y:S02]  /*05c0*/  LDC R6, c[0x0][0x22c] ;  /* 0x00008b00ff067b82 */ /* 0x000f240000000800 */
[----:B----4-:R-:W-:Y:S01]  /*05d0*/  VIADD R6, R6, 0xffffffff ;  /* 0xffffffff06067836 */ /* 0x010fe20000000000 */
[----:B------:R-:W-:Y:S06]  /*05e0*/  @P0 BRA `(.L_x_12) ;  /* 0x0000000000280947 */ /* 0x000fec0003800000 */
[----:B-123--:R-:W1:Y:S01]  /*05f0*/  S2R R4, SR_LANEID ;  /* 0x0000000000047919 */ /* 0x00ee620000000000 */
[----:B------:R-:W-:Y:S05]  /*0600*/  WARPSYNC.ALL ;  /* 0x0000000000007948 */ /* 0x000fea0003800000 */
[----:B-1----:R-:W-:-:S05]  /*0610*/  IMAD.SHL.U32 R7, R4, 0x4, RZ ;  /* 0x0000000404077824 */ /* 0x002fca00078e00ff */
[----:B------:R-:W1:Y:S01]  /*0620*/  LDS R9, [R7+UR20] ;  /* 0x0000001407097984 */ /* 0x000e620008000800 */
[----:B------:R-:W-:-:S05]  /*0630*/  IADD3 R4, P1, R7, UR28, RZ ;  /* 0x0000001c07047c10 */ /* 0x000fca000ff3e0ff */
[----:B------:R-:W-:-:S05]  /*0640*/  IMAD.X R5, RZ, RZ, UR29, P1 ;  /* 0x0000001dff057e24 */ /* 0x000fca00088e06ff */
[----:B-1----:R4:W5:Y:S01]  /*0650*/  ATOMG.E.EXCH.STRONG.GPU PT, RZ, [R4], R9 ;  /* 0x0000000904ff73a8 */ /* 0x00296200041ee100 */
[----:B------:R-:W-:-:S04]  /*0660*/  DEPBAR {5,4,3,2,1,0} ;  /* 0x0000003f0000791a */ /* 0x000fc80000000000 */
[----:B------:R4:W-:Y:S01]  /*0670*/  UTMACCTL.IV [UR28] ;  /* 0x000000001c0079b9 */ /* 0x0009e20008000000 */
[----:B------:R-:W-:Y:S01]  /*0680*/  NOP ;  /* 0x0000000000007918 */ /* 0x000fe20000000000 */
.L_x_12:
[----:B------:R-:W-:Y:S05]  /*0690*/  @P0 BRA `(.L_x_13) ;  /* 0x00000000000c0947 */ /* 0x000fea0003800000 */
[----:B------:R0:W-:Y:S01]  /*06a0*/  UTMACMDFLUSH ;  /* 0x00000000000079b7 */ /* 0x0001e20000000000 */
[----:B------:R-:W-:Y:S05]  /*06b0*/  @P0 BRA `(.L_x_13) ;  /* 0x0000000000040947 */ /* 0x000fea0003800000 */
[----:B------:R-:W-:-:S04]  /*06c0*/  DEPBAR.LE SB0, 0x0 ;  /* 0x000080000000791a */ /* 0x000fc80000000000 */
.L_x_13:
[----:B------:R-:W-:Y:S05]  /*06d0*/  WARPSYNC.ALL ;  /* 0x0000000000007948 */ /* 0x000fea0003800000 */
[----:B-----5:R-:W-:Y:S06]  /*06e0*/  BAR.SYNC.DEFER_BLOCKING 0x0 ;  /* 0x0000000000007b1d */ /* 0x020fec0000010000 */
[----:B------:R-:W-:Y:S02]  /*06f0*/  BSSY B1, `(.L_x_14) ;  /* 0x000000b000017945 */ /* 0x000fe40003800000 */
[----:B------:R-:W-:Y:S06]  /*0700*/  BAR.SYNC.DEFER_BLOCKING 0x0 ;  /* 0x0000000000007b1d */ /* 0x000fec0000010000 */
[----:B------:R5:W-:Y:S01]  /*0710*/  @!P0 STS [R11], RZ ;  /* 0x000000ff0b008388 */ /* 0x000be20000000800 */
[----:B------:R-:W-:Y:S01]  /*0720*/  NOP ;  /* 0x0000000000007918 */ /* 0x000fe20000000000 */
[----:B------:R-:W-:Y:S05]  /*0730*/  @P2 BRA `(.L_x_15) ;  /* 0x0000000000182947 */ /* 0x000fea0003800000 */
[----:B-1234-:R-:W1:Y:S01]  /*0740*/  LDS R4, [UR20+0x8] ;  /* 0x00000814ff047984 */ /* 0x01ee620008000800 */
[----:B------:R-:W2:Y:S01]  /*0750*/  LDC.64 R8, c[0x0][0x218] ;  /* 0x00008600ff087b82 */ /* 0x000ea20000000a00 */
[----:B------:R-:W-:Y:S02]  /*0760*/  IMAD.MOV.U32 R5, RZ, RZ, 0x70 ;  /* 0x00000070ff057424 */ /* 0x000fe400078e00ff */
[----:B--2---:R2:W-:Y:S03]  /*0770*/  STS.64 [UR20], R8 ;  /* 0x00000008ff007988 */ /* 0x0045e60008000a14 */
[----:B-1----:R-:W-:-:S05]  /*0780*/  LOP3.LUT R4, R4, 0x10, R5, 0xd8, !PT ;  /* 0x0000001004047812 */ /* 0x002fca00078ed805 */
[----:B------:R2:W-:Y:S02]  /*0790*/  STS [UR20+0x8], R4 ;  /* 0x00000804ff007988 */ /* 0x0005e40008000814 */
.L_x_15:
[----:B----4-:R-:W-:Y:S05]  /*07a0*/  BSYNC B1 ;  /* 0x0000000000017941 */ /* 0x010fea0003800000 */
.L_x_14:
[----:B------:R-:W-:Y:S04]  /*07b0*/  BSSY B1, `(.L_x_16) ;  /* 0x000000a000017945 */ /* 0x000fe80003800000 */
[----:B------:R-:W-:Y:S05]  /*07c0*/  @P2 BRA `(.L_x_17) ;  /* 0x0000000000202947 */ /* 0x000fea0003800000 */
[----:B-123--:R-:W1:Y:S01]  /*07d0*/  LDS R4, [UR20+0x34] ;  /* 0x00003414ff047984 */ /* 0x00ee620008000800 */
[----:B------:R-:W-:Y:S02]  /*07e0*/  IMAD.MOV.U32 R7, RZ, RZ, 0x3f000000 ;  /* 0x3f000000ff077424 */ /* 0x000fe400078e00ff */
[----:B------:R-:W-:Y:S01]  /*07f0*/  @!P2 IMAD.MOV.U32 R5, RZ, RZ, 0x3f ;  /* 0x0000003fff05a424 */ /* 0x000fe200078e00ff */
[----:B------:R-:W2:Y:S02]  /*0800*/  @!P2 LDS R8, [UR20+0x38] ;  /* 0x00003814ff08a984 */ /* 0x000ea40008000800 */
[----:B-1----:R-:W-:Y:S02]  /*0810*/  LOP3.LUT R4, R4, 0xff000000, R7, 0xb8, !PT ;  /* 0xff00000004047812 */ /* 0x002fe400078eb807 */
[----:B--2---:R-:W-:-:S03]  /*0820*/  @!P2 LOP3.LUT R5, R8, 0xff, R5, 0xb8, !PT ;  /* 0x000000ff0805a812 */ /* 0x004fc600078eb805 */
[----:B------:R4:W-:Y:S04]  /*0830*/  STS [UR20+0x34], R4 ;  /* 0x00003404ff007988 */ /* 0x0009e80008000814 */
[----:B------:R4:W-:Y:S02]  /*0840*/  @!P2 STS [UR20+0x38], R5 ;  /* 0x00003805ff00a988 */ /* 0x0009e40008000814 */
.L_x_17:
[----:B------:R-:W-:Y:S05]  /*0850*/  BSYNC B1 ;  /* 0x0000000000017941 */ /* 0x000fea0003800000 */
.L_x_16:
[----:B------:R-:W-:Y:S04]  /*0860*/  BSSY B1, `(.L_x_18) ;  /* 0x0000004000017945 */ /* 0x000fe80003800000 */
[----:B------:R-:W-:Y:S05]  /*0870*/  @P2 BRA `(.L_x_19) ;  /* 0x0000000000082947 */ /* 0x000fea0003800000 */
[----:B------:R1:W-:Y:S04]  /*0880*/  STS [UR20+0x24], R12 ;  /* 0x0000240cff007988 */ /* 0x0003e80008000814 */
[----:B------:R1:W-:Y:S02]  /*0890*/  STS [UR20+0x20], R6 ;  /* 0x00002006ff007988 */ /* 0x0003e40008000814 */
.L_x_19:
[----:B------:R-:W-:Y:S05]  /*08a0*/  BSYNC B1 ;  /* 0x0000000000017941 */ /* 0x000fea0003800000 */
.L_x_18:
[----:B------:R-:W-:Y:S04]  /*08b0*/  BSSY B1, `(.L_x_20) ;  /* 0x000000e000017945 */ /* 0x000fe80003800000 */
[----:B------:R-:W-:Y:S05]  /*08c0*/  @P2 BRA `(.L_x_21) ;  /* 0x0000000000302947 */ /* 0x000fea0003800000 */
[----:B----4-:R-:W4:Y:S01]  /*08d0*/  LDS R5, [UR20+0x34] ;  /* 0x00003414ff057984 */ /* 0x010f220008000800 */
[----:B-1----:R-:W1:Y:S03]  /*08e0*/  LDC.64 R12, c[0x0][0x240] ;  /* 0x00009000ff0c7b82 */ /* 0x002e660000000a00 */
[----:B--23--:R-:W2:Y:S01]  /*08f0*/  LDS R4, [UR20+0x1c] ;  /* 0x00001c14ff047984 */ /* 0x00cea20008000800 */
[C---:B-1----:R-:W-:Y:S01]  /*0900*/  SHF.L.U64.HI R8, R12.reuse, 0x1, R13 ;  /* 0x000000010c087819 */ /* 0x042fe2000001020d */
[----:B------:R-:W-:-:S03]  /*0910*/  IMAD.SHL.U32 R7, R12, 0x2, RZ ;  /* 0x000000020c077824 */ /* 0x000fc600078e00ff */
[--C-:B------:R-:W-:Y:S02]  /*0920*/  SHF.R.U32.HI R9, RZ, 0x4, R8.reuse ;  /* 0x00000004ff097819 */ /* 0x100fe40000011608 */
[----:B------:R-:W-:-:S05]  /*0930*/  SHF.R.U64 R7, R7, 0x4, R8 ;  /* 0x0000000407077819 */ /* 0x000fca0000001208 */
[----:B------:R1:W-:Y:S01]  /*0940*/  STS [UR20+0xc], R7 ;  /* 0x00000c07ff007988 */ /* 0x0003e20008000814 */
[----:B----4-:R-:W-:Y:S02]  /*0950*/  LOP3.LUT R5, R5, 0x7, RZ, 0xb8, !PT ;  /* 0x0000000705057812 */ /* 0x010fe400078eb8ff */
[----:B--2---:R-:W-:-:S03]  /*0960*/  LOP3.LUT R4, R4, 0xf, R9, 0xb8, !PT ;  /* 0x0000000f04047812 */ /* 0x004fc600078eb809 */
[----:B------:R1:W-:Y:S04]  /*0970*/  STS [UR20+0x34], R5 ;  /* 0x00003405ff007988 */ /* 0x0003e80008000814 */
[----:B------:R1:W-:Y:S02]  /*0980*/  STS [UR20+0x1c], R4 ;  /* 0x00001c04ff007988 */ /* 0x0003e40008000814 */
.L_x_21:
[----:B------:R-:W-:Y:S05]  /*0990*/  BSYNC B1 ;  /* 0x0000000000017941 */ /* 0x000fea0003800000 */
.L_x_20:
[----:B------:R-:W-:Y:S04]  /*09a0*/  BSSY B2, `(.L_x_22) ;  /* 0x000001a000027945 */ /* 0x000fe80003800000 */
[----:B------:R-:W-:Y:S04]  /*09b0*/  BSSY B1, `(.L_x_23) ;  /* 0x0000015000017945 */ /* 0x000fe80003800000 */
[----:B------:R-:W-:Y:S05]  /*09c0*/  @P2 BRA `(.L_x_24) ;  /* 0x0000000000202947 */ /* 0x000fea0003800000 */
[----:B-1234-:R-:W1:Y:S02]  /*09d0*/  LDS R4, [UR20+0x34] ;  /* 0x00003414ff047984 */ /* 0x01ee640008000800 */
[----:B-1----:R-:W-:-:S05]  /*09e0*/  LOP3.LUT R4, R4, 0x38, RZ, 0xb8, !PT ;  /* 0x0000003804047812 */ /* 0x002fca00078eb8ff */
[----:B------:R1:W-:Y:S01]  /*09f0*/  STS [UR20+0x34], R4 ;  /* 0x00003404ff007988 */ /* 0x0003e20008000814 */
[----:B------:R-:W-:Y:S05]  /*0a00*/  @P2 BRA `(.L_x_25) ;  /* 0x0000000000202947 */ /* 0x000fea0003800000 */
[----:B-1----:R-:W1:Y:S01]  /*0a10*/  LDS R4, [UR20+0x8] ;  /* 0x00000814ff047984 */ /* 0x002e620008000800 */
[----:B------:R-:W-:-:S05]  /*0a20*/  IMAD.MOV.U32 R5, RZ, RZ, 0x780 ;  /* 0x00000780ff057424 */ /* 0x000fca00078e00ff */
[----:B-1----:R-:W-:-:S05]  /*0a30*/  LOP3.LUT R4, R4, 0x500, R5, 0xd8, !PT ;  /* 0x0000050004047812 */ /* 0x002fca00078ed805 */
[----:B------:R1:W-:Y:S02]  /*0a40*/  STS [UR20+0x8], R4 ;  /* 0x00000804ff007988 */ /* 0x0003e40008000814 */
.L_x_24:
[----:B------:R-:W-:Y:S05]  /*0a50*/  @P2 BRA `(.L_x_26) ;  /* 0x0000000000282947 */ /* 0x000fea0003800000 */
[----:B-1234-:R-:W1:Y:S02]  /*0a60*/  LDS R4, [UR20+0x8] ;  /* 0x00000814ff047984 */ /* 0x01ee640008000800 */
[----:B-1----:R-:W-:-:S05]  /*0a70*/  LOP3.LUT R4, R4, 0x1800, RZ, 0xb8, !PT ;  /* 0x0000180004047812 */ /* 0x002fca00078eb8ff */
[----:B------:R2:W-:Y:S02]  /*0a80*/  STS [UR20+0x8], R4 ;  /* 0x00000804ff007988 */ /* 0x0005e40008000814 */
.L_x_25:
[----:B------:R-:W-:Y:S05]  /*0a90*/  @P2 BREAK B1 ;  /* 0x0000000000012942 */ /* 0x000fea0003800000 */
[----:B------:R-:W-:Y:S05]  /*0aa0*/  @P2 BRA `(.L_x_27) ;  /* 0x0000000000242947 */ /* 0x000fea0003800000 */
[----:B-12---:R-:W1:Y:S01]  /*0ab0*/  LDS R4, [UR20+0x8] ;  /* 0x00000814ff047984 */ /* 0x006e620008000800 */
[----:B------:R-:W-:-:S05]  /*0ac0*/  IMAD.MOV.U32 R5, RZ, RZ, 0x6000 ;  /* 0x00006000ff057424 */ /* 0x000fca00078e00ff */
[----:B-1----:R-:W-:-:S04]  /*0ad0*/  LOP3.LUT R4, R4, 0x6000, R5, 0xd8, !PT ;  /* 0x0000600004047812 */ /* 0x002fc800078ed805 */
[----:B------:R-:W-:-:S05]  /*0ae0*/  LOP3.LUT R4, R4, 0x400000, RZ, 0xb8, !PT ;  /* 0x0040000004047812 */ /* 0x000fca00078eb8ff */
[----:B------:R1:W-:Y:S02]  /*0af0*/  STS [UR20+0x8], R4 ;  /* 0x00000804ff007988 */ /* 0x0003e40008000814 */
.L_x_26:
[----:B------:R-:W-:Y:S05]  /*0b00*/  BSYNC B1 ;  /* 0x0000000000017941 */ /* 0x000fea0003800000 */
.L_x_23:
[----:B-1234-:R-:W1:Y:S02]  /*0b10*/  @!P2 LDS R4, [UR20+0x8] ;  /* 0x00000814ff04a984 */ /* 0x01ee640008000800 */
[----:B-1----:R-:W-:-:S05]  /*0b20*/  @!P2 LOP3.LUT R4, R4, 0x8000, RZ, 0xb8, !PT ;  /* 0x000080000404a812 */ /* 0x002fca00078eb8ff */
[----:B------:R3:W-:Y:S02]  /*0b30*/  @!P2 STS [UR20+0x8], R4 ;  /* 0x00000804ff00a988 */ /* 0x0007e40008000814 */
.L_x_27:
[----:B------:R-:W-:Y:S05]  /*0b40*/  BSYNC B2 ;  /* 0x0000000000027941 */ /* 0x000fea0003800000 */
.L_x_22:
[----:B------:R-:W-:Y:S05]  /*0b50*/  WARPSYNC.ALL ;  /* 0x0000000000007948 */ /* 0x000fea0003800000 */
[----:B------:R-:W-:-:S04]  /*0b60*/  UIADD3 UR31, UR5, 0x80, URZ ;  /* 0x00000080051f7890 */ /* 0x000fc8000fffe03f */
[----:B------:R-:W-:-:S04]  /*0b70*/  UIADD3 UR30, UP0, UR31, UR32, URZ ;  /* 0x000000201f1e7290 */ /* 0x000fc8000ff1e03f */
[----:B------:R-:W-:Y:S01]  /*0b80*/  ULEA.HI.X.SX32 UR31, UR31, UR33, 0x1, UP0 ;  /* 0x000000211f1f7291 */ /* 0x000fe200080f0e3f */
[----:B------:R-:W-:Y:S11]  /*0b90*/  @P0 BRA `(.L_x_28) ;  /* 0x0000000000280947 */ /* 0x000ff60003800000 */
[----:B-123--:R-:W1:Y:S01]  /*0ba0*/  S2R R4, SR_LANEID ;  /* 0x0000000000047919 */ /* 0x00ee620000000000 */
[----:B------:R-:W-:Y:S05]  /*0bb0*/  WARPSYNC.ALL ;  /* 0x0000000000007948 */ /* 0x000fea0003800000 */
[----:B-1----:R-:W-:-:S05]  /*0bc0*/  IMAD.SHL.U32 R8, R4, 0x4, RZ ;  /* 0x0000000404087824 */ /* 0x002fca00078e00ff */
[----:B------:R-:W1:Y:S01]  /*0bd0*/  LDS R7, [R8+UR20] ;  /* 0x0000001408077984 */ /* 0x000e620008000800 */
[----:B------:R-:W-:-:S05]  /*0be0*/  IADD3 R4, P1, R8, UR30, RZ ;  /* 0x0000001e08047c10 */ /* 0x000fca000ff3e0ff */
[----:B------:R-:W-:-:S05]  /*0bf0*/  IMAD.X R5, RZ, RZ, UR31, P1 ;  /* 0x0000001fff057e24 */ /* 0x000fca00088e06ff */
[----:B-1----:R4:W2:Y:S01]  /*0c00*/  ATOMG.E.EXCH.STRONG.GPU PT, RZ, [R4], R7 ;  /* 0x0000000704ff73a8 */ /* 0x0028a200041ee100 */
[----:B------:R-:W-:-:S04]  /*0c10*/  DEPBAR {5,4,3,2,1,0} ;  /* 0x0000003f0000791a */ /* 0x000fc80000000000 */
[----:B------:R4:W-:Y:S01]  /*0c20*/  UTMACCTL.IV [UR30] ;  /* 0x000000001e0079b9 */ /* 0x0009e20008000000 */
[----:B------:R-:W-:Y:S01]  /*0c30*/  NOP ;  /* 0x0000000000007918 */ /* 0x000fe20000000000 */
.L_x_28:
[----:B------:R-:W-:Y:S05]  /*0c40*/  @P0 BRA `(.L_x_29) ;  /* 0x00000000000c0947 */ /* 0x000fea0003800000 */
[----:B------:R0:W-:Y:S01]  /*0c50*/  UTMACMDFLUSH ;  /* 0x00000000000079b7 */ /* 0x0001e20000000000 */
[----:B------:R-:W-:Y:S05]  /*0c60*/  @P0 BRA `(.L_x_29) ;  /* 0x0000000000040947 */ /* 0x000fea0003800000 */
[----:B------:R-:W-:-:S04]  /*0c70*/  DEPBAR.LE SB0, 0x0 ;  /* 0x000080000000791a */ /* 0x000fc80000000000 */
.L_x_29:
[----:B------:R-:W-:Y:S05]  /*0c80*/  WARPSYNC.ALL ;  /* 0x0000000000007948 */ /* 0x000fea0003800000 */
[----:B--2---:R-:W-:Y:S06]  /*0c90*/  BAR.SYNC.DEFER_BLOCKING 0x0 ;  /* 0x0000000000007b1d */ /* 0x004fec0000010000 */
[----:B------:R-:W-:Y:S02]  /*0ca0*/  BSSY B2, `(.L_x_30) ;  /* 0x000000b000027945 */ /* 0x000fe40003800000 */
[----:B------:R-:W-:Y:S06]  /*0cb0*/  BAR.SYNC.DEFER_BLOCKING 0x0 ;  /* 0x0000000000007b1d */ /* 0x000fec0000010000 */
[----:B------:R2:W-:Y:S01]  /*0cc0*/  @!P0 STS [R11], RZ ;  /* 0x000000ff0b008388 */ /* 0x0005e20000000800 */
[----:B------:R-:W-:Y:S01]  /*0cd0*/  NOP ;  /* 0x0000000000007918 */ /* 0x000fe20000000000 */
[----:B------:R-:W-:Y:S05]  /*0ce0*/  @P2 BRA `(.L_x_31) ;  /* 0x0000000000182947 */ /* 0x000fea0003800000 */
[----:B-1-34-:R-:W1:Y:S01]  /*0cf0*/  LDS R4, [UR20+0x8] ;  /* 0x00000814ff047984 */ /* 0x01ae620008000800 */
[----:B------:R-:W3:Y:S01]  /*0d00*/  LDC.64 R8, c[0x0][0x220] ;  /* 0x00008800ff087b82 */ /* 0x000ee20000000a00 */
[----:B------:R-:W-:Y:S02]  /*0d10*/  IMAD.MOV.U32 R5, RZ, RZ, 0x70 ;  /* 0x00000070ff057424 */ /* 0x000fe400078e00ff */
[----:B---3--:R3:W-:Y:S03]  /*0d20*/  STS.64 [UR20], R8 ;  /* 0x00000008ff007988 */ /* 0x0087e60008000a14 */
[----:B-1----:R-:W-:-:S05]  /*0d30*/  LOP3.LUT R4, R4, 0x10, R5, 0xd8, !PT ;  /* 0x0000001004047812 */ /* 0x002fca00078ed805 */
[----:B------:R3:W-:Y:S02]  /*0d40*/  STS [UR20+0x8], R4 ;  /* 0x00000804ff007988 */ /* 0x0007e40008000814 */
.L_x_31:
[----:B----4-:R-:W-:Y:S05]  /*0d50*/  BSYNC B2 ;  /* 0x0000000000027941 */ /* 0x010fea0003800000 */
.L_x_30:
[----:B------:R-:W-:Y:S04]  /*0d60*/  BSSY B3, `(.L_x_32) ;  /* 0x0000011000037945 */ /* 0x000fe80003800000 */
[----:B------:R-:W-:Y:S04]  /*0d70*/  BSSY B2, `(.L_x_33) ;  /* 0x000000e000027945 */ /* 0x000fe80003800000 */
[----:B------:R-:W-:Y:S05]  /*0d80*/  @P2 BRA `(.L_x_34) ;  /* 0x0000000000242947 */ /* 0x000fea0003800000 */
[----:B-1-3--:R-:W1:Y:S01]  /*0d90*/  LDS R4, [UR20+0x34] ;  /* 0x00003414ff047984 */ /* 0x00ae620008000800 */
[----:B------:R-:W-:-:S05]  /*0da0*/  IMAD.MOV.U32 R5, RZ, RZ, 0x3f000000 ;  /* 0x3f000000ff057424 */ /* 0x000fca00078e00ff */
[----:B-1----:R-:W-:-:S05]  /*0db0*/  LOP3.LUT R4, R4, 0xff000000, R5, 0xb8, !PT ;  /* 0xff00000004047812 */ /* 0x002fca00078eb805 */
[----:B------:R1:W-:Y:S01]  /*0dc0*/  STS [UR20+0x34], R4 ;  /* 0x00003404ff007988 */ /* 0x0003e20008000814 */
[----:B------:R-:W-:Y:S05]  /*0dd0*/  @P2 BRA `(.L_x_35) ;  /* 0x00000000001c2947 */ /* 0x000fea0003800000 */
[----:B-1----:R-:W1:Y:S01]  /*0de0*/  LDS R4, [UR20+0x38] ;  /* 0x00003814ff047984 */ /* 0x002e620008000800 */
[----:B------:R-:W-:-:S05]  /*0df0*/  IMAD.MOV.U32 R5, RZ, RZ, 0xff ;  /* 0x000000ffff057424 */ /* 0x000fca00078e00ff */
[----:B-1----:R-:W-:-:S05]  /*0e00*/  LOP3.LUT R4, R4, 0xff, R5, 0xb8, !PT ;  /* 0x000000ff04047812 */ /* 0x002fca00078eb805 */
[----:B------:R4:W-:Y:S02]  /*0e10*/  STS [UR20+0x38], R4 ;  /* 0x00003804ff007988 */ /* 0x0009e40008000814 */
.L_x_34:
[----:B------:R-:W-:Y:S05]  /*0e20*/  @P2 BREAK B2 ;  /* 0x0000000000022942 */ /* 0x000fea0003800000 */
[----:B------:R-:W-:Y:S05]  /*0e30*/  @P2 BRA `(.L_x_36) ;  /* 0x00000000000c2947 */ /* 0x000fea0003800000 */
[----:B------:R1:W-:Y:S02]  /*0e40*/  STS [UR20+0x20], R6 ;  /* 0x00002006ff007988 */ /* 0x0003e40008000814 */
.L_x_35:
[----:B------:R-:W-:Y:S05]  /*0e50*/  BSYNC B2 ;  /* 0x0000000000027941 */ /* 0x000fea0003800000 */
.L_x_33:
[----:B------:R1:W-:Y:S02]  /*0e60*/  @!P2 STS [UR20+0x24], R3 ;  /* 0x00002403ff00a988 */ /* 0x0003e40008000814 */
.L_x_36:
[----:B------:R-:W-:Y:S05]  /*0e70*/  BSYNC B3 ;  /* 0x0000000000037941 */ /* 0x000fea0003800000 */
.L_x_32:
[----:B------:R-:W-:Y:S05]  /*0e80*/  WARPSYNC.ALL ;  /* 0x0000000000007948 */ /* 0x000fea0003800000 */
[----:B------:R-:W-:Y:S04]  /*0e90*/  BSSY B3, `(.L_x_37) ;  /* 0x000000e000037945 */ /* 0x000fe80003800000 */
[----:B------:R-:W-:Y:S05]  /*0ea0*/  @P2 BRA `(.L_x_38) ;  /* 0x0000000000302947 */ /* 0x000fea0003800000 */
[----:B-1-34-:R-:W1:Y:S01]  /*0eb0*/  LDS R4, [UR20+0x34] ;  /* 0x00003414ff047984 */ /* 0x01ae620008000800 */
[----:B------:R-:W3:Y:S03]  /*0ec0*/  LDC.64 R8, c[0x0][0x248] ;  /* 0x00009200ff087b82 */ /* 0x000ee60000000a00 */
[----:B------:R-:W4:Y:S01]  /*0ed0*/  LDS R3, [UR20+0x1c] ;  /* 0x00001c14ff037984 */ /* 0x000f220008000800 */
[C---:B---3--:R-:W-:Y:S01]  /*0ee0*/  SHF.L.U64.HI R6, R8.reuse, 0x1, R9 ;  /* 0x0000000108067819 */ /* 0x048fe20000010209 */
[----:B------:R-:W-:-:S03]  /*0ef0*/  IMAD.SHL.U32 R5, R8, 0x2, RZ ;  /* 0x0000000208057824 */ /* 0x000fc600078e00ff */
[--C-:B------:R-:W-:Y:S02]  /*0f00*/  SHF.R.U32.HI R8, RZ, 0x4, R6.reuse ;  /* 0x00000004ff087819 */ /* 0x100fe40000011606 */
[----:B------:R-:W-:-:S05]  /*0f10*/  SHF.R.U64 R5, R5, 0x4, R6 ;  /* 0x0000000405057819 */ /* 0x000fca0000001206 */
[----:B------:R3:W-:Y:S01]  /*0f20*/  STS [UR20+0xc], R5 ;  /* 0x00000c05ff007988 */ /* 0x0007e20008000814 */
[----:B-1----:R-:W-:Y:S02]  /*0f30*/  LOP3.LUT R4, R4, 0x7, RZ, 0xb8, !PT ;  /* 0x0000000704047812 */ /* 0x002fe400078eb8ff */
[----:B----4-:R-:W-:-:S03]  /*0f40*/  LOP3.LUT R3, R3, 0xf, R8, 0xb8, !PT ;  /* 0x0000000f03037812 */ /* 0x010fc600078eb808 */
[----:B------:R3:W-:Y:S04]  /*0f50*/  STS [UR20+0x34], R4 ;  /* 0x00003404ff007988 */ /* 0x0007e80008000814 */
[----:B------:R3:W-:Y:S02]  /*0f60*/  STS [UR20+0x1c], R3 ;  /* 0x00001c03ff007988 */ /* 0x0007e40008000814 */
.L_x_38:
[----:B------:R-:W-:Y:S05]  /*0f70*/  BSYNC B3 ;  /* 0x0000000000037941 */ /* 0x000fea0003800000 */
.L_x_37:
[----:B------:R-:W-:Y:S04]  /*0f80*/  BSSY B3, `(.L_x_39) ;  /* 0x000001a000037945 */ /* 0x000fe80003800000 */
[----:B------:R-:W-:Y:S04]  /*0f90*/  BSSY B4, `(.L_x_40) ;  /* 0x0000015000047945 */ /* 0x000fe80003800000 */
[----:B------:R-:W-:Y:S05]  /*0fa0*/  @P2 BRA `(.L_x_41) ;  /* 0x0000000000202947 */ /* 0x000fea0003800000 */
[----:B-1-3--:R-:W1:Y:S02]  /*0fb0*/  LDS R3, [UR20+0x34] ;  /* 0x00003414ff037984 */ /* 0x00ae640008000800 */
[----:B-1----:R-:W-:-:S05]  /*0fc0*/  LOP3.LUT R3, R3, 0x38, RZ, 0xb8, !PT ;  /* 0x0000003803037812 */ /* 0x002fca00078eb8ff */
[----:B------:R1:W-:Y:S01]  /*0fd0*/  STS [UR20+0x34], R3 ;  /* 0x00003403ff007988 */ /* 0x0003e20008000814 */
[----:B------:R-:W-:Y:S05]  /*0fe0*/  @P2 BRA `(.L_x_42) ;  /* 0x0000000000202947 */ /* 0x000fea0003800000 */
[----:B-1----:R-:W1:Y:S01]  /*0ff0*/  LDS R3, [UR20+0x8] ;  /* 0x00000814ff037984 */ /* 0x002e620008000800 */
[----:B----4-:R-:W-:-:S05]  /*1000*/  IMAD.MOV.U32 R4, RZ, RZ, 0x780 ;  /* 0x00000780ff047424 */ /* 0x010fca00078e00ff */
[----:B-1----:R-:W-:-:S05]  /*1010*/  LOP3.LUT R3, R3, 0x500, R4, 0xd8, !PT ;  /* 0x0000050003037812 */ /* 0x002fca00078ed804 */
[----:B------:R1:W-:Y:S02]  /*1020*/  STS [UR20+0x8], R3 ;  /* 0x00000803ff007988 */ /* 0x0003e40008000814 */
.L_x_41:
[----:B------:R-:W-:Y:S05]  /*1030*/  @P2 BRA `(.L_x_43) ;  /* 0x0000000000282947 */ /* 0x000fea0003800000 */
[----:B-1-3--:R-:W1:Y:S02]  /*1040*/  LDS R3, [UR20+0x8] ;  /* 0x00000814ff037984 */ /* 0x00ae640008000800 */
[----:B-1----:R-:W-:-:S05]  /*1050*/  LOP3.LUT R3, R3, 0x1800, RZ, 0xb8, !PT ;  /* 0x0000180003037812 */ /* 0x002fca00078eb8ff */
[----:B------:R3:W-:Y:S02]  /*1060*/  STS [UR20+0x8], R3 ;  /* 0x00000803ff007988 */ /* 0x0007e40008000814 */
.L_x_42:
[----:B------:R-:W-:Y:S05]  /*1070*/  @P2 BREAK B4 ;  /* 0x0000000000042942 */ /* 0x000fea0003800000 */
[----:B------:R-:W-:Y:S05]  /*1080*/  @P2 BRA `(.L_x_44) ;  /* 0x0000000000242947 */ /* 0x000fea0003800000 */
[----:B-1-3--:R-:W1:Y:S01]  /*1090*/  LDS R3, [UR20+0x8] ;  /* 0x00000814ff037984 */ /* 0x00ae620008000800 */
[----:B----4-:R-:W-:-:S05]  /*10a0*/  IMAD.MOV.U32 R4, RZ, RZ, 0x6000 ;  /* 0x00006000ff047424 */ /* 0x010fca00078e00ff */
[----:B-1----:R-:W-:-:S04]  /*10b0*/  LOP3.LUT R3, R3, 0x6000, R4, 0xd8, !PT ;  /* 0x0000600003037812 */ /* 0x002fc800078ed804 */
[----:B------:R-:W-:-:S05]  /*10c0*/  LOP3.LUT R3, R3, 0x400000, RZ, 0xb8, !PT ;  /* 0x0040000003037812 */ /* 0x000fca00078eb8ff */
[----:B------:R1:W-:Y:S02]  /*10d0*/  STS [UR20+0x8], R3 ;  /* 0x00000803ff007988 */ /* 0x0003e40008000814 */
.L_x_43:
[----:B------:R-:W-:Y:S05]  /*10e0*/  BSYNC B4 ;  /* 0x0000000000047941 */ /* 0x000fea0003800000 */
.L_x_40:
[----:B-1-3--:R-:W1:Y:S02]  /*10f0*/  @!P2 LDS R3, [UR20+0x8] ;  /* 0x00000814ff03a984 */ /* 0x00ae640008000800 */
[----:B-1----:R-:W-:-:S05]  /*1100*/  @!P2 LOP3.LUT R3, R3, 0x8000, RZ, 0xb8, !PT ;  /* 0x000080000303a812 */ /* 0x002fca00078eb8ff */
[----:B------:R1:W-:Y:S02]  /*1110*/  @!P2 STS [UR20+0x8], R3 ;  /* 0x00000803ff00a988 */ /* 0x0003e40008000814 */
.L_x_44:
[----:B------:R-:W-:Y:S05]  /*1120*/  BSYNC B3 ;  /* 0x0000000000037941 */ /* 0x000fea0003800000 */
.L_x_39:
[----:B------:R-:W-:Y:S05]  /*1130*/  WARPSYNC.ALL ;  /* 0x0000000000007948 */ /* 0x000fea0003800000 */
[----:B------:R-:W-:Y:S01]  /*1140*/  UIADD3 UR5, UR5, 0x100, URZ ;  /* 0x0000010005057890 */ /* 0x000fe2000fffe03f */
[----:B------:R-:W-:Y:S02]  /*1150*/  ISETP.GE.AND P1, PT, R10, 0x1, PT ;  /* 0x000000010a00780c */ /* 0x000fe40003f26270 */
[----:B------:R-:W-:Y:S02]  /*1160*/  CS2R R56, SRZ ;  /* 0x0000000000387805 */ /* 0x000fe4000001ff00 */
[----:B------:R-:W-:Y:S01]  /*1170*/  CS2R R58, SRZ ;  /* 0x00000000003a7805 */ /* 0x000fe2000001ff00 */
[----:B------:R-:W-:Y:S01]  /*1180*/  UIADD3 UR32, UP0, UR5, UR32, URZ ;  /* 0x0000002005207290 */ /* 0x000fe2000ff1e03f */
[----:B------:R-:W-:-:S02]  /*1190*/  CS2R R60, SRZ ;  /* 0x00000000003c7805 */ /* 0x000fc4000001ff00 */
[----:B------:R-:W-:Y:S02]  /*11a0*/  CS2R R62, SRZ ;  /* 0x00000000003e7805 */ /* 0x000fe4000001ff00 */
[----:B------:R-:W-:Y:S01]  /*11b0*/  CS2R R64, SRZ ;  /* 0x0000000000407805 */ /* 0x000fe2000001ff00 */
[----:B------:R-:W-:Y:S01]  /*11c0*/  ULEA.HI.X.SX32 UR33, UR5, UR33, 0x1, UP0 ;  /* 0x0000002105217291 */ /* 0x000fe200080f0e3f */
[----:B------:R-:W-:Y:S02]  /*11d0*/  CS2R R66, SRZ ;  /* 0x0000000000427805 */ /* 0x000fe4000001ff00 */
[----:B------:R-:W-:Y:S02]  /*11e0*/  CS2R R68, SRZ ;  /* 0x0000000000447805 */ /* 0x000fe4000001ff00 */
[----:B------:R-:W-:Y:S02]  /*11f0*/  CS2R R70, SRZ ;  /* 0x0000000000467805 */ /* 0x000fe4000001ff00 */
[----:B------:R-:W-:-:S02]  /*1200*/  CS2R R72, SRZ ;  /* 0x0000000000487805 */ /* 0x000fc4000001ff00 */
[----:B------:R-:W-:Y:S02]  /*1210*/  CS2R R74, SRZ ;  /* 0x00000000004a7805 */ /* 0x000fe4000001ff00 */
[----:B------:R-:W-:Y:S02]  /*1220*/  CS2R R76, SRZ ;  /* 0x00000000004c7805 */ /* 0x000fe4000001ff00 */
[----:B------:R-:W-:Y:S02]  /*1230*/  CS2R R78, SRZ ;  /* 0x00000000004e7805 */ /* 0x000fe4000001ff00 */
[----:B------:R-:W-:Y:S02]  /*1240*/  CS2R R80, SRZ ;  /* 0x0000000000507805 */ /* 0x000fe4000001ff00 */
[----:B------:R-:W-:Y:S02]  /*1250*/  CS2R R82, SRZ ;  /* 0x0000000000527805 */ /* 0x000fe4000001ff00 */
[----:B------:R-:W-:-:S02]  /*1260*/  CS2R R84, SRZ ;  /* 0x0000000000547805 */ /* 0x000fc4000001ff00 */
[----:B------:R-:W-:Y:S02]  /*1270*/  CS2R R86, SRZ ;  /* 0x0000000000567805 */ /* 0x000fe4000001ff00 */
[----:B------:R-:W-:Y:S02]  /*1280*/  CS2R R24, SRZ ;  /* 0x0000000000187805 */ /* 0x000fe4000001ff00 */
[----:B------:R-:W-:Y:S02]  /*1290*/  CS2R R26, SRZ ;  /* 0x00000000001a7805 */ /* 0x000fe4000001ff00 */
[----:B------:R-:W-:Y:S01]  /*12a0*/  CS2R R28, SRZ ;  /* 0x00000000001c7805 */ /* 0x000fe2000001ff00 */
[----:B------:R-:W-:Y:S01]  /*12b0*/  IMAD.MOV.U32 R30, RZ, RZ, RZ ;  /* 0x000000ffff1e7224 */ /* 0x000fe200078e00ff */
[----:B------:R-:W-:Y:S06]  /*12c0*/  @P0 BRA `(.L_x_45) ;  /* 0x0000000000280947 */ /* 0x000fec0003800000 */
[----:B-1-3--:R-:W1:Y:S01]  /*12d0*/  S2R R3, SR_LANEID ;  /* 0x0000000000037919 */ /* 0x00ae620000000000 */
[----:B------:R-:W-:Y:S05]  /*12e0*/  WARPSYNC.ALL ;  /* 0x0000000000007948 */ /* 0x000fea0003800000 */
[----:B-1----:R-:W-:-:S05]  /*12f0*/  IMAD.SHL.U32 R6, R3, 0x4, RZ ;  /* 0x0000000403067824 */ /* 0x002fca00078e00ff */
[----:B------:R-:W1:Y:S01]  /*1300*/  LDS R3, [R6+UR20] ;  /* 0x0000001406037984 */ /* 0x000e620008000800 */
[----:B----4-:R-:W-:-:S05]  /*1310*/  IADD3 R4, P3, R6, UR32, RZ ;  /* 0x0000002006047c10 */ /* 0x010fca000ff7e0ff */
[----:B------:R-:W-:-:S05]  /*1320*/  IMAD.X R5, RZ, RZ, UR33, P3 ;  /* 0x00000021ff057e24 */ /* 0x000fca00098e06ff */
[----:B-1----:R1:W3:Y:S01]  /*1330*/  ATOMG.E.EXCH.STRONG.GPU PT, RZ, [R4], R3 ;  /* 0x0000000304ff73a8 */ /* 0x0022e200041ee100 */
[----:B------:R-:W-:-:S04]  /*1340*/  DEPBAR {5,4,3,2,1,0} ;  /* 0x0000003f0000791a */ /* 0x000fc80000000000 */
[----:B------:R1:W-:Y:S01]  /*1350*/  UTMACCTL.IV [UR32] ;  /* 0x00000000200079b9 */ /* 0x0003e20008000000 */
[----:B------:R-:W-:Y:S01]  /*1360*/  NOP ;  /* 0x0000000000007918 */ /* 0x000fe20000000000 */
.L_x_45:
[----:B------:R-:W-:Y:S05]  /*1370*/  @P0 BRA `(.L_x_46) ;  /* 0x00000000000c0947 */ /* 0x000fea0003800000 */
[----:B------:R0:W-:Y:S01]  /*1380*/  UTMACMDFLUSH ;  /* 0x00000000000079b7 */ /* 0x0001e20000000000 */
[----:B------:R-:W-:Y:S05]  /*1390*/  @P0 BRA `(.L_x_46) ;  /* 0x0000000000040947 */ /* 0x000fea0003800000 */
[----:B------:R-:W-:-:S04]  /*13a0*/  DEPBAR.LE SB0, 0x0 ;  /* 0x000080000000791a */ /* 0x000fc80000000000 */
.L_x_46:
[----:B------:R-:W-:Y:S05]  /*13b0*/  WARPSYNC.ALL ;  /* 0x0000000000007948 */ /* 0x000fea0003800000 */
[----:B---3--:R-:W-:Y:S01]  /*13c0*/  BAR.SYNC.DEFER_BLOCKING 0x0 ;  /* 0x0000000000007b1d */ /* 0x008fe20000010000 */
[----:B------:R-:W-:Y:S01]  /*13d0*/  USHF.L.U32 UR15, UR34, 0x8, URZ ;  /* 0x00000008220f7899 */ /* 0x000fe2000800063f */
[----:B------:R-:W-:Y:S01]  /*13e0*/  IMAD.MOV.U32 R31, RZ, RZ, RZ ;  /* 0x000000ffff1f7224 */ /* 0x000fe200078e00ff */
[----:B------:R-:W-:Y:S01]  /*13f0*/  USHF.L.U32 UR10, UR23, 0x6, URZ ;  /* 0x00000006170a7899 */ /* 0x000fe2000800063f */
[----:B------:R-:W-:Y:S02]  /*1400*/  CS2R R32, SRZ ;  /* 0x0000000000207805 */ /* 0x000fe4000001ff00 */
[----:B------:R-:W-:Y:S01]  /*1410*/  CS2R R34, SRZ ;  /* 0x0000000000227805 */ /* 0x000fe2000001ff00 */
[----:B------:R-:W-:Y:S01]  /*1420*/  VOTEU.ALL UP0, P2 ;  /* 0x00000000003f7886 */ /* 0x000fe20001000000 */
[----:B------:R-:W-:Y:S01]  /*1430*/  UMOV UR6, 0x1 ;  /* 0x0000000100067882 */ /* 0x000fe20000000000 */
[----:B------:R-:W-:Y:S01]  /*1440*/  VOTEU.ALL UP1, P2 ;  /* 0x00000000003f7886 */ /* 0x000fe20001020000 */
[----:B------:R-:W-:-:S02]  /*1450*/  CS2R R36, SRZ ;  /* 0x0000000000247805 */ /* 0x000fc4000001ff00 */
[----:B------:R-:W-:Y:S01]  /*1460*/  CS2R R38, SRZ ;  /* 0x0000000000267805 */ /* 0x000fe2000001ff00 */
[----:B------:R-:W-:-:S04]  /*1470*/  @!UP0 UIADD3 UR8, -UR6, 0x100000, URZ ;  /* 0x0010000006088890 */ /* 0x000fc8000fffe13f */
[----:B------:R-:W-:Y:S02]  /*1480*/  @!UP0 USHF.L.U32 UR9, UR8, 0xb, URZ ;  /* 0x0000000b08098899 */ /* 0x000fe4000800063f */
[----:B------:R-:W-:Y:S01]  /*1490*/  @!UP0 USHF.L.U32 UR8, UR8, 0x1, URZ ;  /* 0x0000000108088899 */ /* 0x000fe2000800063f */
[----:B------:R-:W-:Y:S01]  /*14a0*/  CS2R R40, SRZ ;  /* 0x0000000000287805 */ /* 0x000fe2000001ff00 */
[----:B------:R-:W-:-:S04]  /*14b0*/  @!UP0 UIADD3 UR6, -UR6, 0x100000, URZ ;  /* 0x0010000006068890 */ /* 0x000fc8000fffe13f */
[----:B------:R-:W-:Y:S02]  /*14c0*/  @!UP0 USHF.L.U32 UR7, UR6, 0xb, URZ ;  /* 0x0000000b06078899 */ /* 0x000fe4000800063f */
[----:B------:R-:W-:Y:S01]  /*14d0*/  @!UP0 USHF.L.U32 UR6, UR6, 0x1, URZ ;  /* 0x0000000106068899 */ /* 0x000fe2000800063f */
[----:B------:R-:W-:Y:S01]  /*14e0*/  CS2R R42, SRZ ;  /* 0x00000000002a7805 */ /* 0x000fe2000001ff00 */
[----:B------:R-:W-:Y:S01]  /*14f0*/  VOTEU.ALL UP0, P2 ;  /* 0x00000000003f7886 */ /* 0x000fe20001000000 */
[----:B------:R-:W-:Y:S02]  /*1500*/  CS2R R44, SRZ ;  /* 0x00000000002c7805 */ /* 0x000fe4000001ff00 */
[----:B------:R-:W-:Y:S02]  /*1510*/  CS2R R46, SRZ ;  /* 0x00000000002e7805 */ /* 0x000fe4000001ff00 */
[----:B------:R-:W-:Y:S02]  /*1520*/  CS2R R48, SRZ ;  /* 0x0000000000307805 */ /* 0x000fe4000001ff00 */
[----:B------:R-:W-:-:S02]  /*1530*/  CS2R R50, SRZ ;  /* 0x0000000000327805 */ /* 0x000fc4000001ff00 */
[----:B------:R-:W-:Y:S02]  /*1540*/  CS2R R52, SRZ ;  /* 0x0000000000347805 */ /* 0x000fe4000001ff00 */
[----:B------:R-:W-:Y:S01]  /*1550*/  CS2R R54, SRZ ;  /* 0x0000000000367805 */ /* 0x000fe2000001ff00 */
[----:B------:R-:W3:Y:S02]  /*1560*/  FENCE.VIEW.ASYNC.S ;  /* 0x00000000000073c6 */ /* 0x000ee40000000000 */
[----:B---3--:R3:W4:Y:S02]  /*1570*/  @!UP0 SYNCS.EXCH.64 URZ, [UR20+0x14000], UR8 ;  /* 0x01400008143f85b2 */ /* 0x0087240008000100 */
[----:B----4-:R-:W-:Y:S06]  /*1580*/  BAR.SYNC.DEFER_BLOCKING 0x0 ;  /* 0x0000000000007b1d */ /* 0x010fec0000010000 */
[----:B------:R3:W4:Y:S01]  /*1590*/  @!UP1 SYNCS.EXCH.64 URZ, [UR20+0x14008], UR6 ;  /* 0x01400806143f95b2 */ /* 0x0007220008000100 */
[----:B------:R-:W-:Y:S05]  /*15a0*/  @!P1 BRA `(.L_x_47) ;  /* 0x0000000400c09947 */ /* 0x000fea0003800000 */
[----:B-1----:R-:W-:Y:S02]  /*15b0*/  SHF.R.U32.HI R3, RZ, 0x5, R0 ;  /* 0x00000005ff037819 */ /* 0x002fe40000011600 */
[----:B------:R-:W-:Y:S02]  /*15c0*/  CS2R R56, SRZ ;  /* 0x0000000000387805 */ /* 0x000fe4000001ff00 */
[----:B------:R-:W-:Y:S02]  /*15d0*/  CS2R R58, SRZ ;  /* 0x00000000003a7805 */ /* 0x000fe4000001ff00 */
[----:B------:R-:W-:Y:S02]  /*15e0*/  CS2R R60, SRZ ;  /* 0x00000000003c7805 */ /* 0x000fe4000001ff00 */
[----:B------:R-:W-:Y:S02]  /*15f0*/  R2UR UR21, R3 ;  /* 0x00000000031572ca */ /* 0x000fe400000e0000 */
        /* <DEDUP_REMOVED lines=29> */
[----:B------:R-:W-:Y:S01]  /*17d0*/  UMOV UR5, URZ ;  /* 0x0000003f00057c82 */ /* 0x000fe20008000000 */
[----:B------:R-:W-:-:S05]  /*17e0*/  UMOV UR14, URZ ;  /* 0x0000003f000e7c82 */ /* 0x000fca0008000000 */
.L_x_49:
[----:B----4-:R-:W-:Y:S01]  /*17f0*/  BAR.SYNC.DEFER_BLOCKING 0x0 ;  /* 0x0000000000007b1d */ /* 0x010fe20000010000 */
[----:B------:R-:W-:Y:S01]  /*1800*/  ULEA UR18, UR5, UR20, 0x3 ;  /* 0x0000001405127291 */ /* 0x000fe2000f8e183f */
[----:B------:R-:W-:Y:S01]  /*1810*/  @!P2 IMAD.MOV.U32 R3, RZ, RZ, 0xa000 ;  /* 0x0000a000ff03a424 */ /* 0x000fe200078e00ff */
[----:B------:R-:W-:Y:S01]  /*1820*/  ELECT P0, URZ, PT ;  /* 0x00000000003f782f */ /* 0x000fe20003800000 */
[----:B------:R-:W-:-:S03]  /*1830*/  ULEA UR12, UR5, UR20, 0xf ;  /* 0x00000014050c7291 */ /* 0x000fc6000f8e783f */
[----:B------:R-:W-:Y:S02]  /*1840*/  ISETP.LT.U32.AND P0, PT, R2, 0x20, P0 ;  /* 0x000000200200780c */ /* 0x000fe40000701070 */
[----:B------:R-:W-:Y:S01]  /*1850*/  ELECT P1, URZ, PT ;  /* 0x00000000003f782f */ /* 0x000fe20003820000 */
[----:B---3--:R-:W-:-:S03]  /*1860*/  ULEA UR8, UR5, UR20, 0xd ;  /* 0x0000001405087291 */ /* 0x008fc6000f8e683f */
[----:B------:R-:W-:Y:S01]  /*1870*/  ISETP.LT.U32.AND P1, PT, R2, 0x20, P1 ;  /* 0x000000200200780c */ /* 0x000fe20000f21070 */
[----:B------:R-:W-:Y:S01]  /*1880*/  UMOV UR11, UR14 ;  /* 0x0000000e000b7c82 */ /* 0x000fe20008000000 */
[----:B------:R-:W-:-:S05]  /*1890*/  UIADD3 UR8, UR8, 0x10000, URZ ;  /* 0x0001000008087890 */ /* 0x000fca000fffe03f */
[----:B------:R-:W-:Y:S01]  /*18a0*/  VOTEU.ANY UP0, P0 ;  /* 0x00000000003f7886 */ /* 0x000fe20000000100 */
[----:B------:R-:W-:Y:S01]  /*18b0*/  VOTEU.ANY UP2, P0 ;  /* 0x00000000003f7886 */ /* 0x000fe20000040100 */
[----:B------:R1:W-:Y:S01]  /*18c0*/  @!P2 SYNCS.ARRIVE.TRANS64 RZ, [UR18+0x14000], R3 ;  /* 0x01400003ffffa9a7 */ /* 0x0003e20008000012 */
[----:B------:R3:W-:Y:S06]  /*18d0*/  MEMBAR.ALL.CTA ;  /* 0x0000000000007992 */ /* 0x0007ec0000008000 */
[----:B---3--:R-:W3:Y:S01]  /*18e0*/  FENCE.VIEW.ASYNC.S ;  /* 0x00000000000073c6 */ /* 0x008ee20000000000 */
[----:B------:R-:W-:Y:S01]  /*18f0*/  @UP0 UIADD3 UR13, UR18, 0x14000, URZ ;  /* 0x00014000120d0890 */ /* 0x000fe2000fffe03f */
[----:B------:R-:W-:Y:S01]  /*1900*/  @UP0 UMOV UR6, UR28 ;  /* 0x0000001c00060c82 */ /* 0x000fe20008000000 */
[----:B------:R-:W-:Y:S01]  /*1910*/  @UP0 UMOV UR7, UR29 ;  /* 0x0000001d00070c82 */ /* 0x000fe20008000000 */
[----:B---3--:R-:W-:Y:S01]  /*1920*/  VOTEU.ANY UP1, P1 ;  /* 0x00000000003f7886 */ /* 0x008fe20000820100 */
[----:B------:R-:W-:Y:S01]  /*1930*/  VOTEU.ANY UP3, P1 ;  /* 0x00000000003f7886 */ /* 0x000fe20000860100 */
[----:B-1----:R-:W-:-:S03]  /*1940*/  IMAD.U32 R3, RZ, RZ, UR4 ;  /* 0x00000004ff037e24 */ /* 0x002fc6000f8e00ff */
[----:B------:R-:W-:Y:S01]  /*1950*/  @UP1 UIADD3 UR9, UR18, 0x14000, URZ ;  /* 0x0001400012091890 */ /* 0x000fe2000fffe03f */
[----:B------:R-:W-:Y:S01]  /*1960*/  @UP1 UMOV UR16, UR30 ;  /* 0x0000001e00101c82 */ /* 0x000fe20008000000 */
[----:B------:R-:W-:Y:S01]  /*1970*/  @UP1 UMOV UR17, UR31 ;  /* 0x0000001f00111c82 */ /* 0x000fe20008000000 */
[----:B------:R-:W-:Y:S01]  /*1980*/  SHF.L.U32 R3, R3, 0x1f, RZ ;  /* 0x0000001f03037819 */ /* 0x000fe200000006ff */
[----:B------:R-:W-:Y:S06]  /*1990*/  BAR.SYNC.DEFER_BLOCKING 0x0 ;  /* 0x0000000000007b1d */ /* 0x000fec0000010000 */
[----:B------:R1:W-:Y:S02]  /*19a0*/  @UP2 UTMALDG.2D [UR12], [UR6] ;  /* 0x0000000c060025b4 */ /* 0x0003e40008008000 */
[----:B------:R-:W-:Y:S06]  /*19b0*/  BAR.SYNC.DEFER_BLOCKING 0x0 ;  /* 0x0000000000007b1d */ /* 0x000fec0000010000 */
[----:B------:R1:W-:Y:S02]  /*19c0*/  @UP3 UTMALDG.2D [UR8], [UR16] ;  /* 0x00000008100035b4 */ /* 0x0003e40008008000 */
[----:B------:R-:W-:Y:S06]  /*19d0*/  BAR.SYNC.DEFER_BLOCKING 0x0 ;  /* 0x0000000000007b1d */ /* 0x000fec0000010000 */
[----:B------:R-:W3:Y:S02]  /*19e0*/  SYNCS.PHASECHK.TRANS64.TRYWAIT P0, [UR18+0x14000], R3 ;  /* 0x01400003ff0075a7 */ /* 0x000ee40008000152 */
[----:B-1-3--:R-:W-:Y:S05]  /*19f0*/  @!P0 BRA `(.L_x_48) ;  /* 0x0000000400d88947 */ /* 0x00afea0003800000 */
.L_x_50:
[----:B------:R-:W-:Y:S01]  /*1a00*/  USHF.L.U32 UR6, UR21, 0x7, URZ ;  /* 0x0000000715067899 */ /* 0x000fe2000800063f */
[----:B------:R-:W-:Y:S02]  /*1a10*/  WARPGROUP.DEPBAR.LE gsb0, 0x0 ;  /* 0x00008000000079c5 */ /* 0x000fe40000010000 */
[----:B------:R-:W-:Y:S01]  /*1a20*/  USHF.R.U32.HI UR18, URZ, 0x4, UR8 ;  /* 0x000000043f127899 */ /* 0x000fe20008011608 */
[----:B------:R-:W-:Y:S01]  /*1a30*/  WARPGROUP.ARRIVE ;  /* 0x00000000000079c5 */ /* 0x000fe20000000000 */
[----:B------:R-:W-:Y:S01]  /*1a40*/  ULOP3.LUT UR6, UR6, 0x200, URZ, 0xc0, !UPT ;  /* 0x0000020006067892 */ /* 0x000fe2000f8ec03f */
[----:B------:R-:W1:Y:S01]  /*1a50*/  LDC R3, c[0x0][0x230] ;  /* 0x00008c00ff037b82 */ /* 0x000e620000000800 */
[----:B------:R-:W-:Y:S02]  /*1a60*/  USGXT.U32 UR18, UR18, 0xe ;  /* 0x0000000e1212789a */ /* 0x000fe40008000000 */
[----:B------:R-:W-:Y:S01]  /*1a70*/  ULEA.HI UR6, UR12, UR6, URZ, 0x1c ;  /* 0x000000060c067291 */ /* 0x000fe2000f8fe03f */
[----:B------:R-:W-:Y:S01]  /*1a80*/  UMOV UR19, 0x40000040 ;  /* 0x4000004000137882 */ /* 0x000fe20000000000 */
[----:B------:R-:W-:-:S02]  /*1a90*/  UMOV UR17, 0x40000040 ;  /* 0x4000004000117882 */ /* 0x000fc40000000000 */
[----:B------:R-:W-:Y:S02]  /*1aa0*/  ULOP3.LUT UR16, UR6, 0x3fff, URZ, 0xc0, !UPT ;  /* 0x00003fff06107892 */ /* 0x000fe4000f8ec03f */
[----:B------:R-:W-:Y:S02]  /*1ab0*/  UIADD3 UR26, UP1, UR18, 0x80, URZ ;  /* 0x00000080121a7890 */ /* 0x000fe4000ff3e03f */
[----:B------:R-:W-:Y:S01]  /*1ac0*/  UIADD3 UR24, UP0, UR16, 0x2, URZ ;  /* 0x0000000210187890 */ /* 0x000fe2000ff1e03f */
[----:B------:R-:W-:Y:S01]  /*1ad0*/  UMOV UR6, URZ ;  /* 0x0000003f00067c82 */ /* 0x000fe20008000000 */
[----:B------:R-:W-:Y:S02]  /*1ae0*/  UMOV UR7, URZ ;  /* 0x0000003f00077c82 */ /* 0x000fe40008000000 */
[----:B------:R-:W-:Y:S01]  /*1af0*/  UIADD3.X UR25, UR6, 0x40000040, URZ, UP0, !UPT ;  /* 0x4000004006197890 */ /* 0x000fe200087fe43f */
[----:B------:R-:W-:Y:S01]  /*1b00*/  HGMMA.64x64x16.F32.BF16 R56, gdesc[UR16].tnspB, R56 ;  /* 0x40e00000103879f0 */ /* 0x000fe20008701838 */
[----:B------:R-:W-:-:S02]  /*1b10*/  UIADD3.X UR27, UR7, 0x40000040, URZ, UP1, !UPT ;  /* 0x40000040071b7890 */ /* 0x000fc40008ffe43f */
[----:B------:R-:W-:Y:S02]  /*1b20*/  UIADD3.64 UR36, UR24, 0x2, URZ ;  /* 0x0000000218247897 */ /* 0x000fe4000fffe03f */
[----:B------:R-:W-:Y:S02]  /*1b30*/  UIADD3.64 UR38, UR26, 0x80, URZ ;  /* 0x000000801a267897 */ /* 0x000fe4000fffe03f */
[----:B------:R-:W-:Y:S02]  /*1b40*/  UIADD3.64 UR40, UR24, 0x4, URZ ;  /* 0x0000000418287897 */ /* 0x000fe4000fffe03f */
[----:B------:R-:W-:Y:S02]  /*1b50*/  UIADD3.64 UR42, UR26, 0x100, URZ ;  /* 0x000001001a2a7897 */ /* 0x000fe4000fffe03f */
[----:B------:R-:W-:Y:S02]  /*1b60*/  UIADD3.64 UR16, UR24, 0x3fe, URZ ;  /* 0x000003fe18107897 */ /* 0x000fe4000fffe03f */
[----:B------:R-:W-:-:S02]  /*1b70*/  UIADD3 UR14, UR14, 0x40, URZ ;  /* 0x000000400e0e7890 */ /* 0x000fc4000fffe03f */
[----:B------:R-:W-:-:S04]  /*1b80*/  UIADD3 UR5, UR5, 0x1, URZ ;  /* 0x0000000105057890 */ /* 0x000fc8000fffe03f */
[----:B-1----:R-:W-:Y:S01]  /*1b90*/  ISETP.LE.AND P0, PT, R3, UR14, PT ;  /* 0x0000000e03007c0c */ /* 0x002fe2000bf03270 */
[----:B------:R-:W-:-:S04]  /*1ba0*/  UISETP.NE.U32.AND UP0, UPT, UR5, 0x2, UPT ;  /* 0x000000020500788c */ /* 0x000fc8000bf05070 */
[----:B------:R-:W-:Y:S02]  /*1bb0*/  USEL UR6, URZ, 0x1, UP0 ;  /* 0x000000013f067887 */ /* 0x000fe40008000000 */
[----:B------:R-:W-:Y:S02]  /*1bc0*/  USEL UR5, UR5, URZ, UP0 ;  /* 0x0000003f05057287 */ /* 0x000fe40008000000 */
[----:B------:R-:W-:Y:S01]  /*1bd0*/  ULOP3.LUT UR4, UR4, UR6, URZ, 0x3c, !UPT ;  /* 0x0000000604047292 */ /* 0x000fe2000f8e3c3f */
[----:B------:R-:W-:Y:S04]  /*1be0*/  HGMMA.64x64x16.F32.BF16 R56, gdesc[UR24].tnspB, R56 ;  /* 0x40e00000183879f0 */ /* 0x000fe80008701838 */
[----:B------:R-:W-:Y:S01]  /*1bf0*/  HGMMA.64x64x16.F32.BF16 R56, gdesc[UR36].tnspB, R56 ;  /* 0x40e00000243879f0 */ /* 0x000fe20008701838 */
[----:B------:R-:W-:-:S03]  /*1c00*/  UIADD3.64 UR36, UR24, 0x402, URZ ;  /* 0x0000040218247897 */ /* 0x000fc6000fffe03f */
[----:B------:R-:W-:Y:S01]  /*1c10*/  HGMMA.64x64x16.F32.BF16 R56, gdesc[UR40].tnspB, R56 ;  /* 0x40e00000283879f0 */ /* 0x000fe20008701838 */
[----:B------:R-:W-:-:S03]  /*1c20*/  UIADD3.64 UR40, UR24, 0x404, URZ ;  /* 0x0000040418287897 */ /* 0x000fc6000fffe03f */
[----:B------:R-:W-:Y:S01]  /*1c30*/  HGMMA.64x64x16.F32.BF16 R24, gdesc[UR16].tnspB, R24 ;  /* 0x40e00000101879f0 */ /* 0x000fe20008701818 */
[----:B------:R-:W-:Y:S01]  /*1c40*/  UIADD3.64 UR16, UR24, 0x400, URZ ;  /* 0x0000040018107897 */ /* 0x000fe2000fffe03f */
[----:B------:R-:W-:Y:S01]  /*1c50*/  UMOV UR18, UR26 ;  /* 0x0000001a00127c82 */ /* 0x000fe20008000000 */
[----:B------:R-:W-:-:S07]  /*1c60*/  UMOV UR19, UR27 ;  /* 0x0000001b00137c82 */ /* 0x000fce0008000000 */
[----:B------:R-:W-:Y:S04]  /*1c70*/  HGMMA.64x64x16.F32.BF16 R24, gdesc[UR16].tnspB, R24 ;  /* 0x40e00000101879f0 */ /* 0x000fe80008701818 */
[----:B------:R-:W-:Y:S04]  /*1c80*/  HGMMA.64x64x16.F32.BF16 R24, gdesc[UR36].tnspB, R24 ;  /* 0x40e00000241879f0 */ /* 0x000fe80008701818 */
[----:B------:R-:W-:Y:S01]  /*1c90*/  HGMMA.64x64x16.F32.BF16 R24, gdesc[UR40].tnspB, R24, gsb0 ;  /* 0x40e00000281879f0 */ /* 0x000fe20008001818 */
[----:B------:R-:W-:Y:S05]  /*1ca0*/  @!P0 BRA `(.L_x_49) ;  /* 0xfffffff800d08947 */ /* 0x000fea000383ffff */
.L_x_47:
[----:B------:R-:W-:Y:S02]  /*1cb0*/  WARPGROUP.DEPBAR.LE gsb0, 0x0 ;  /* 0x00008000000079c5 */ /* 0x000fe40000010000 */
[----:B----4-:R-:W-:Y:S01]  /*1cc0*/  BAR.SYNC.DEFER_BLOCKING 0x0 ;  /* 0x0000000000007b1d */ /* 0x010fe20000010000 */
[C---:B-1----:R-:W-:Y:S01]  /*1cd0*/  IMAD.SHL.U32 R3, R0.reuse, 0x80, RZ ;  /* 0x0000008000037824 */ /* 0x042fe200078e00ff */
[----:B------:R-:W-:Y:S01]  /*1ce0*/  ELECT P0, URZ, PT ;  /* 0x00000000003f782f */ /* 0x000fe20003800000 */
[----:B------:R-:W-:Y:S01]  /*1cf0*/  IMAD.SHL.U32 R4, R0, 0x10, RZ ;  /* 0x0000001000047824 */ /* 0x000fe200078e00ff */
[----:B------:R-:W-:Y:S02]  /*1d00*/  F2FP.BF16.F32.PACK_AB R56, R57, R56 ;  /* 0x000000383938723e */ /* 0x000fe400000010ff */
[----:B------:R-:W-:Y:S01]  /*1d10*/  LOP3.LUT R3, R3, 0x780, RZ, 0xc0, !PT ;  /* 0x0000078003037812 */ /* 0x000fe200078ec0ff */
[----:B------:R-:W-:Y:S01]  /*1d20*/  UMOV UR21, UR10 ;  /* 0x0000000a00157c82 */ /* 0x000fe20008000000 */
[----:B------:R-:W-:Y:S01]  /*1d30*/  F2FP.BF16.F32.PACK_AB R57, R59, R58 ;  /* 0x0000003a3b39723e */ /* 0x000fe200000010ff */
[----:B------:R-:W-:Y:S01]  /*1d40*/  UMOV UR22, UR15 ;  /* 0x0000000f00167c82 */ /* 0x000fe20008000000 */
[----:B------:R-:W-:-:S02]  /*1d50*/  LOP3.LUT R3, R3, 0x70, R4, 0xf8, !PT ;  /* 0x0000007003037812 */ /* 0x000fc400078ef804 */
[----:B------:R-:W-:Y:S02]  /*1d60*/  F2FP.BF16.F32.PACK_AB R24, R25, R24 ;  /* 0x000000181918723e */ /* 0x000fe400000010ff */
[----:B------:R-:W-:Y:S01]  /*1d70*/  LOP3.LUT R3, R3, 0x10, R0, 0x78, !PT ;  /* 0x0000001003037812 */ /* 0x000fe200078e7800 */
[----:B------:R-:W-:Y:S01]  /*1d80*/  IMAD.SHL.U32 R0, R0, 0x40, RZ ;  /* 0x0000004000007824 */ /* 0x000fe200078e00ff */
[----:B------:R-:W-:Y:S02]  /*1d90*/  ISETP.LT.U32.AND P0, PT, R2, 0x20, P0 ;  /* 0x000000200200780c */ /* 0x000fe40000701070 */
[----:B------:R-:W-:Y:S02]  /*1da0*/  F2FP.BF16.F32.PACK_AB R58, R61, R60 ;  /* 0x0000003c3d3a723e */ /* 0x000fe400000010ff */
[----:B------:R-:W-:Y:S02]  /*1db0*/  LOP3.LUT R0, R3, 0x3800, R0, 0xf8, !PT ;  /* 0x0000380003007812 */ /* 0x000fe400078ef800 */
[----:B------:R-:W-:Y:S01]  /*1dc0*/  F2FP.BF16.F32.PACK_AB R59, R63, R62 ;  /* 0x0000003e3f3b723e */ /* 0x000fe200000010ff */
[----:B------:R-:W1:Y:S02]  /*1dd0*/  @!P2 SYNCS.CCTL.IV [UR20+0x14000] ;  /* 0x01400000ff00a9b1 */ /* 0x000e640008000014 */
[----:B-1----:R-:W-:Y:S01]  /*1de0*/  BAR.SYNC.DEFER_BLOCKING 0x0 ;  /* 0x0000000000007b1d */ /* 0x002fe20000010000 */
[C---:B------:R-:W-:Y:S01]  /*1df0*/  LOP3.LUT R3, R0.reuse, 0x20, RZ, 0x3c, !PT ;  /* 0x0000002000037812 */ /* 0x040fe200078e3cff */
[C---:B------:R-:W-:Y:S01]  /*1e00*/  VIADD R2, R0.reuse, UR20 ;  /* 0x0000001400027c36 */ /* 0x040fe20008000000 */
[----:B------:R-:W-:-:S02]  /*1e10*/  LOP3.LUT R4, R0, 0x40, RZ, 0x3c, !PT ;  /* 0x0000004000047812 */ /* 0x000fc400078e3cff */
[----:B------:R-:W-:Y:S01]  /*1e20*/  F2FP.BF16.F32.PACK_AB R64, R65, R64 ;  /* 0x000000404140723e */ /* 0x000fe200000010ff */
[----:B------:R-:W-:Y:S01]  /*1e30*/  VIADD R3, R3, UR20 ;  /* 0x0000001403037c36 */ /* 0x000fe20008000000 */
[----:B------:R-:W-:Y:S01]  /*1e40*/  F2FP.BF16.F32.PACK_AB R25, R27, R26 ;  /* 0x0000001a1b19723e */ /* 0x000fe200000010ff */
[----:B------:R-:W-:Y:S01]  /*1e50*/  VIADD R4, R4, UR20 ;  /* 0x0000001404047c36 */ /* 0x000fe20008000000 */
[----:B------:R-:W-:Y:S01]  /*1e60*/  F2FP.BF16.F32.PACK_AB R65, R67, R66 ;  /* 0x000000424341723e */ /* 0x000fe200000010ff */
[----:B------:R-:W-:Y:S01]  /*1e70*/  VOTEU.ANY UP0, P0 ;  /* 0x00000000003f7886 */ /* 0x000fe20000000100 */
[----:B------:R-:W-:Y:S01]  /*1e80*/  F2FP.BF16.F32.PACK_AB R26, R29, R28 ;  /* 0x0000001c1d1a723e */ /* 0x000fe200000010ff */
[----:B------:R-:W-:Y:S01]  /*1e90*/  VOTEU.ANY UP1, P0 ;  /* 0x00000000003f7886 */ /* 0x000fe20000020100 */
[----:B------:R-:W-:Y:S02]  /*1ea0*/  F2FP.BF16.F32.PACK_AB R27, R31, R30 ;  /* 0x0000001e1f1b723e */ /* 0x000fe400000010ff */
[----:B------:R-:W-:Y:S01]  /*1eb0*/  F2FP.BF16.F32.PACK_AB R32, R33, R32 ;  /* 0x000000202120723e */ /* 0x000fe200000010ff */
[----:B---3--:R-:W-:Y:S01]  /*1ec0*/  @UP0 UMOV UR6, UR32 ;  /* 0x0000002000060c82 */ /* 0x008fe20008000000 */
[----:B------:R-:W-:Y:S01]  /*1ed0*/  LOP3.LUT R0, R0, 0x60, RZ, 0x3c, !PT ;  /* 0x0000006000007812 */ /* 0x000fe200078e3cff */
[----:B------:R-:W-:Y:S01]  /*1ee0*/  @UP0 UMOV UR7, UR33 ;  /* 0x0000002100070c82 */ /* 0x000fe20008000000 */
[----:B------:R-:W-:-:S02]  /*1ef0*/  F2FP.BF16.F32.PACK_AB R66, R69, R68 ;  /* 0x000000444542723e */ /* 0x000fc400000010ff */
[----:B------:R-:W-:Y:S01]  /*1f00*/  F2FP.BF16.F32.PACK_AB R67, R71, R70 ;  /* 0x000000464743723e */ /* 0x000fe200000010ff */
[----:B------:R-:W-:Y:S01]  /*1f10*/  VIADD R0, R0, UR20 ;  /* 0x0000001400007c36 */ /* 0x000fe20008000000 */
[----:B------:R-:W-:Y:S01]  /*1f20*/  F2FP.BF16.F32.PACK_AB R72, R73, R72 ;  /* 0x000000484948723e */ /* 0x000fe200000010ff */
[----:B------:R-:W1:Y:S01]  /*1f30*/  @!P2 SYNCS.CCTL.IV [UR20+0x14008] ;  /* 0x01400800ff00a9b1 */ /* 0x000e620008000014 */
[----:B------:R-:W-:Y:S01]  /*1f40*/  F2FP.BF16.F32.PACK_AB R33, R35, R34 ;  /* 0x000000222321723e */ /* 0x000fe200000010ff */
[----:B-1----:R-:W-:Y:S01]  /*1f50*/  STSM.16.M88.4 [R2], R56 ;  /* 0x0000003802007844 */ /* 0x002fe20000000200 */
[----:B------:R-:W-:Y:S02]  /*1f60*/  F2FP.BF16.F32.PACK_AB R73, R75, R74 ;  /* 0x0000004a4b49723e */ /* 0x000fe400000010ff */
[----:B------:R-:W-:Y:S01]  /*1f70*/  F2FP.BF16.F32.PACK_AB R34, R37, R36 ;  /* 0x000000242522723e */ /* 0x000fe200000010ff */
[----:B------:R-:W-:Y:S01]  /*1f80*/  STSM.16.M88.4 [R2+0x4000], R24 ;  /* 0x0040001802007844 */ /* 0x000fe20000000200 */
[----:B------:R-:W-:-:S02]  /*1f90*/  F2FP.BF16.F32.PACK_AB R35, R39, R38 ;  /* 0x000000262723723e */ /* 0x000fc400000010ff */
[----:B------:R-:W-:Y:S01]  /*1fa0*/  F2FP.BF16.F32.PACK_AB R40, R41, R40 ;  /* 0x000000282928723e */ /* 0x000fe200000010ff */
[----:B------:R-:W-:Y:S01]  /*1fb0*/  STSM.16.M88.4 [R3], R64 ;  /* 0x0000004003007844 */ /* 0x000fe20000000200 */
[----:B------:R-:W-:Y:S02]  /*1fc0*/  F2FP.BF16.F32.PACK_AB R74, R77, R76 ;  /* 0x0000004c4d4a723e */ /* 0x000fe400000010ff */
[----:B------:R-:W-:Y:S01]  /*1fd0*/  F2FP.BF16.F32.PACK_AB R75, R79, R78 ;  /* 0x0000004e4f4b723e */ /* 0x000fe200000010ff */
[----:B------:R-:W-:Y:S01]  /*1fe0*/  STSM.16.M88.4 [R3+0x4000], R32 ;  /* 0x0040002003007844 */ /* 0x000fe20000000200 */
[----:B------:R-:W-:Y:S02]  /*1ff0*/  F2FP.BF16.F32.PACK_AB R80, R81, R80 ;  /* 0x000000505150723e */ /* 0x000fe400000010ff */
[----:B------:R-:W-:Y:S01]  /*2000*/  F2FP.BF16.F32.PACK_AB R41, R43, R42 ;  /* 0x0000002a2b29723e */ /* 0x000fe200000010ff */
[----:B------:R-:W-:Y:S01]  /*2010*/  STSM.16.M88.4 [R4], R72 ;  /* 0x0000004804007844 */ /* 0x000fe20000000200 */
[----:B------:R-:W-:-:S02]  /*2020*/  F2FP.BF16.F32.PACK_AB R81, R83, R82 ;  /* 0x000000525351723e */ /* 0x000fc400000010ff */
[----:B------:R-:W-:Y:S02]  /*2030*/  F2FP.BF16.F32.PACK_AB R42, R45, R44 ;  /* 0x0000002c2d2a723e */ /* 0x000fe400000010ff */
[----:B------:R-:W-:Y:S02]  /*2040*/  F2FP.BF16.F32.PACK_AB R43, R47, R46 ;  /* 0x0000002e2f2b723e */ /* 0x000fe400000010ff */
[----:B------:R-:W-:Y:S02]  /*2050*/  F2FP.BF16.F32.PACK_AB R48, R49, R48 ;  /* 0x000000303130723e */ /* 0x000fe400000010ff */
[----:B------:R-:W-:Y:S01]  /*2060*/  F2FP.BF16.F32.PACK_AB R82, R85, R84 ;  /* 0x000000545552723e */ /* 0x000fe200000010ff */
[----:B------:R-:W-:Y:S01]  /*2070*/  STSM.16.M88.4 [R4+0x4000], R40 ;  /* 0x0040002804007844 */ /* 0x000fe20000000200 */
[----:B------:R-:W-:Y:S02]  /*2080*/  F2FP.BF16.F32.PACK_AB R83, R87, R86 ;  /* 0x000000565753723e */ /* 0x000fe400000010ff */
[----:B------:R-:W-:-:S02]  /*2090*/  F2FP.BF16.F32.PACK_AB R49, R51, R50 ;  /* 0x000000323331723e */ /* 0x000fc400000010ff */
[----:B------:R-:W-:Y:S01]  /*20a0*/  F2FP.BF16.F32.PACK_AB R50, R53, R52 ;  /* 0x000000343532723e */ /* 0x000fe200000010ff */
[----:B------:R-:W-:Y:S01]  /*20b0*/  STSM.16.M88.4 [R0], R80 ;  /* 0x0000005000007844 */ /* 0x000fe20000000200 */
[----:B------:R-:W-:-:S05]  /*20c0*/  F2FP.BF16.F32.PACK_AB R51, R55, R54 ;  /* 0x000000363733723e */ /* 0x000fca00000010ff */
[----:B------:R-:W-:Y:S01]  /*20d0*/  STSM.16.M88.4 [R0+0x4000], R48 ;  /* 0x0040003000007844 */ /* 0x000fe20000000200 */
[----:B------:R1:W-:Y:S06]  /*20e0*/  MEMBAR.ALL.CTA ;  /* 0x0000000000007992 */ /* 0x0003ec0000008000 */
[----:B-1----:R-:W1:Y:S02]  /*20f0*/  FENCE.VIEW.ASYNC.S ;  /* 0x00000000000073c6 */ /* 0x002e640000000000 */
[----:B-1----:R-:W-:Y:S06]  /*2100*/  BAR.SYNC.DEFER_BLOCKING 0x0 ;  /* 0x0000000000007b1d */ /* 0x002fec0000010000 */
[----:B------:R1:W-:Y:S01]  /*2110*/  @UP1 UTMASTG.2D [UR20], [UR6] ;  /* 0x00000014060013b5 */ /* 0x0003e20008008000 */
[----:B------:R0:W-:Y:S01]  /*2120*/  UTMACMDFLUSH ;  /* 0x00000000000079b7 */ /* 0x0001e20000000000 */
[----:B------:R-:W-:-:S04]  /*2130*/  DEPBAR.LE SB0, 0x0 ;  /* 0x000080000000791a */ /* 0x000fc80000000000 */
[----:B------:R-:W-:Y:S06]  /*2140*/  BAR.SYNC.DEFER_BLOCKING 0x0 ;  /* 0x0000000000007b1d */ /* 0x000fec0000010000 */
[----:B-1----:R-:W-:Y:S05]  /*2150*/  EXIT ;  /* 0x000000000000794d */ /* 0x002fea0003800000 */
.L_x_48:
[----:B------:R-:W1:Y:S02]  /*2160*/  SYNCS.PHASECHK.TRANS64.TRYWAIT P0, [UR18+0x14000], R3 ;  /* 0x01400003ff0075a7 */ /* 0x000e640008000152 */
[----:B-1----:R-:W-:Y:S05]  /*2170*/  @!P0 BRA `(.L_x_48) ;  /* 0xfffffffc00f88947 */ /* 0x002fea000383ffff */
[----:B------:R-:W-:Y:S05]  /*2180*/  BRA `(.L_x_50) ;  /* 0xfffffff8001c7947 */ /* 0x000fea000383ffff */
.L_x_51:
[----:B------:R-:W-:-:S00]  /*2190*/  BRA `(.L_x_51) ;  /* 0xfffffffc00fc7947 */ /* 0x000fc0000383ffff */
[----:B------:R-:W-:-:S00]  /*21a0*/  NOP ;  /* 0x0000000000007918 */ /* 0x000fc00000000000 */
        /* <DEDUP_REMOVED lines=13> */
.L_x_52:


//--------------------- .nv.shared.gluon_wgmma    --------------------------
	.section	.nv.shared.gluon_wgmma,"aw",@nobits
	.sectionflags	@""
	.align	16
	.zero		1024


//--------------------- .nv.shared.reserved.0     --------------------------
	.section	.nv.shared.reserved.0,"aw",@nobits
	.weak		__nv_reservedSMEM_offset_0_alias
	.size		__nv_reservedSMEM_offset_0_alias, 0, 0
	.other		__nv_reservedSMEM_offset_0_alias,@"STO_CUDA_RESERVED_SHARED STV_DEFAULT"
__nv_reservedSMEM_offset_0_alias:
	.zero		0


//--------------------- .nv.constant0.gluon_wgmma --------------------------
	.section	.nv.constant0.gluon_wgmma,"a",@progbits
	.sectionflags	@""
	.align	4
.nv.constant0.gluon_wgmma:
	.zero		608


//--------------------- SYMBOLS --------------------------

	.type		.nv.reservedSmem.offset0,@object
	.size		.nv.reservedSmem.offset0,0x4
